//
// Generated by NVIDIA NVVM Compiler
//
// Compiler Build ID: CL-36424714
// Cuda compilation tools, release 13.0, V13.0.88
// Based on NVVM 20.0.0
//

.version 9.0
.target sm_100
.address_size 64

	// .globl	_Z14softmax_kernelPfS_i

.visible .entry _Z14softmax_kernelPfS_i(
	.param .u64 .ptr .align 1 _Z14softmax_kernelPfS_i_param_0,
	.param .u64 .ptr .align 1 _Z14softmax_kernelPfS_i_param_1,
	.param .u32 _Z14softmax_kernelPfS_i_param_2
)
{
	.reg .pred 	%p<18>;
	.reg .b32 	%r<114>;
	.reg .b32 	%f<424>;
	.reg .b64 	%rd<26>;

	ld.param.u64 	%rd6, [_Z14softmax_kernelPfS_i_param_0];
	ld.param.u64 	%rd7, [_Z14softmax_kernelPfS_i_param_1];
	ld.param.u32 	%r27, [_Z14softmax_kernelPfS_i_param_2];
	cvta.to.global.u64 	%rd1, %rd7;
	cvta.to.global.u64 	%rd2, %rd6;
	mov.u32 	%r28, %ctaid.x;
	mov.u32 	%r29, %ntid.x;
	mov.u32 	%r30, %tid.x;
	mad.lo.s32 	%r1, %r28, %r29, %r30;
	setp.ge.s32 	%p1, %r1, %r27;
	@%p1 bra 	$L__BB0_22;
	setp.lt.s32 	%p2, %r27, 1;
	mov.f32 	%f421, 0f00000000;
	mov.f32 	%f420, 0fFF800000;
	@%p2 bra 	$L__BB0_10;
	mul.lo.s32 	%r2, %r27, %r1;
	and.b32  	%r3, %r27, 3;
	setp.lt.u32 	%p3, %r27, 4;
	mov.f32 	%f420, 0fFF800000;
	mov.f32 	%f421, 0f00000000;
	mov.b32 	%r105, 0;
	@%p3 bra 	$L__BB0_5;
	and.b32  	%r105, %r27, 2147483644;
	neg.s32 	%r108, %r105;
	add.s64 	%rd3, %rd2, 8;
	mov.f32 	%f420, 0fFF800000;
	mov.f32 	%f421, 0f00000000;
	mov.u32 	%r107, %r2;
$L__BB0_4:
	.pragma "nounroll";
	mul.wide.s32 	%rd8, %r107, 4;
	add.s64 	%rd9, %rd3, %rd8;
	ld.global.f32 	%f26, [%rd9+-8];
	cvt.rzi.s32.f32 	%r32, %f26;
	cvt.rn.f32.s32 	%f27, %r32;
	max.f32 	%f28, %f420, %f27;
	sub.f32 	%f29, %f420, %f28;
	fma.rn.f32 	%f30, %f29, 0f3BBB989D, 0f3F000000;
	cvt.sat.f32.f32 	%f31, %f30;
	mov.f32 	%f32, 0f4B400001;
	mov.f32 	%f33, 0f437C0000;
	fma.rm.f32 	%f34, %f31, %f33, %f32;
	add.f32 	%f35, %f34, 0fCB40007F;
	neg.f32 	%f36, %f35;
	fma.rn.f32 	%f37, %f29, 0f3FB8AA3B, %f36;
	fma.rn.f32 	%f38, %f29, 0f32A57060, %f37;
	mov.b32 	%r33, %f34;
	shl.b32 	%r34, %r33, 23;
	mov.b32 	%f39, %r34;
	ex2.approx.ftz.f32 	%f40, %f38;
	mul.f32 	%f41, %f40, %f39;
	mul.f32 	%f42, %f421, %f41;
	sub.f32 	%f43, %f27, %f28;
	fma.rn.f32 	%f44, %f43, 0f3BBB989D, 0f3F000000;
	cvt.sat.f32.f32 	%f45, %f44;
	fma.rm.f32 	%f46, %f45, %f33, %f32;
	add.f32 	%f47, %f46, 0fCB40007F;
	neg.f32 	%f48, %f47;
	fma.rn.f32 	%f49, %f43, 0f3FB8AA3B, %f48;
	fma.rn.f32 	%f50, %f43, 0f32A57060, %f49;
	mov.b32 	%r35, %f46;
	shl.b32 	%r36, %r35, 23;
	mov.b32 	%f51, %r36;
	ex2.approx.ftz.f32 	%f52, %f50;
	fma.rn.f32 	%f53, %f52, %f51, %f42;
	ld.global.f32 	%f54, [%rd9+-4];
	cvt.rzi.s32.f32 	%r37, %f54;
	cvt.rn.f32.s32 	%f55, %r37;
	max.f32 	%f56, %f28, %f55;
	sub.f32 	%f57, %f28, %f56;
	fma.rn.f32 	%f58, %f57, 0f3BBB989D, 0f3F000000;
	cvt.sat.f32.f32 	%f59, %f58;
	fma.rm.f32 	%f60, %f59, %f33, %f32;
	add.f32 	%f61, %f60, 0fCB40007F;
	neg.f32 	%f62, %f61;
	fma.rn.f32 	%f63, %f57, 0f3FB8AA3B, %f62;
	fma.rn.f32 	%f64, %f57, 0f32A57060, %f63;
	mov.b32 	%r38, %f60;
	shl.b32 	%r39, %r38, 23;
	mov.b32 	%f65, %r39;
	ex2.approx.ftz.f32 	%f66, %f64;
	mul.f32 	%f67, %f66, %f65;
	mul.f32 	%f68, %f53, %f67;
	sub.f32 	%f69, %f55, %f56;
	fma.rn.f32 	%f70, %f69, 0f3BBB989D, 0f3F000000;
	cvt.sat.f32.f32 	%f71, %f70;
	fma.rm.f32 	%f72, %f71, %f33, %f32;
	add.f32 	%f73, %f72, 0fCB40007F;
	neg.f32 	%f74, %f73;
	fma.rn.f32 	%f75, %f69, 0f3FB8AA3B, %f74;
	fma.rn.f32 	%f76, %f69, 0f32A57060, %f75;
	mov.b32 	%r40, %f72;
	shl.b32 	%r41, %r40, 23;
	mov.b32 	%f77, %r41;
	ex2.approx.ftz.f32 	%f78, %f76;
	fma.rn.f32 	%f79, %f78, %f77, %f68;
	ld.global.f32 	%f80, [%rd9];
	cvt.rzi.s32.f32 	%r42, %f80;
	cvt.rn.f32.s32 	%f81, %r42;
	max.f32 	%f82, %f56, %f81;
	sub.f32 	%f83, %f56, %f82;
	fma.rn.f32 	%f84, %f83, 0f3BBB989D, 0f3F000000;
	cvt.sat.f32.f32 	%f85, %f84;
	fma.rm.f32 	%f86, %f85, %f33, %f32;
	add.f32 	%f87, %f86, 0fCB40007F;
	neg.f32 	%f88, %f87;
	fma.rn.f32 	%f89, %f83, 0f3FB8AA3B, %f88;
	fma.rn.f32 	%f90, %f83, 0f32A57060, %f89;
	mov.b32 	%r43, %f86;
	shl.b32 	%r44, %r43, 23;
	mov.b32 	%f91, %r44;
	ex2.approx.ftz.f32 	%f92, %f90;
	mul.f32 	%f93, %f92, %f91;
	mul.f32 	%f94, %f79, %f93;
	sub.f32 	%f95, %f81, %f82;
	fma.rn.f32 	%f96, %f95, 0f3BBB989D, 0f3F000000;
	cvt.sat.f32.f32 	%f97, %f96;
	fma.rm.f32 	%f98, %f97, %f33, %f32;
	add.f32 	%f99, %f98, 0fCB40007F;
	neg.f32 	%f100, %f99;
	fma.rn.f32 	%f101, %f95, 0f3FB8AA3B, %f100;
	fma.rn.f32 	%f102, %f95, 0f32A57060, %f101;
	mov.b32 	%r45, %f98;
	shl.b32 	%r46, %r45, 23;
	mov.b32 	%f103, %r46;
	ex2.approx.ftz.f32 	%f104, %f102;
	fma.rn.f32 	%f105, %f104, %f103, %f94;
	ld.global.f32 	%f106, [%rd9+4];
	cvt.rzi.s32.f32 	%r47, %f106;
	cvt.rn.f32.s32 	%f107, %r47;
	max.f32 	%f420, %f82, %f107;
	sub.f32 	%f108, %f82, %f420;
	fma.rn.f32 	%f109, %f108, 0f3BBB989D, 0f3F000000;
	cvt.sat.f32.f32 	%f110, %f109;
	fma.rm.f32 	%f111, %f110, %f33, %f32;
	add.f32 	%f112, %f111, 0fCB40007F;
	neg.f32 	%f113, %f112;
	fma.rn.f32 	%f114, %f108, 0f3FB8AA3B, %f113;
	fma.rn.f32 	%f115, %f108, 0f32A57060, %f114;
	mov.b32 	%r48, %f111;
	shl.b32 	%r49, %r48, 23;
	mov.b32 	%f116, %r49;
	ex2.approx.ftz.f32 	%f117, %f115;
	mul.f32 	%f118, %f117, %f116;
	mul.f32 	%f119, %f105, %f118;
	sub.f32 	%f120, %f107, %f420;
	fma.rn.f32 	%f121, %f120, 0f3BBB989D, 0f3F000000;
	cvt.sat.f32.f32 	%f122, %f121;
	fma.rm.f32 	%f123, %f122, %f33, %f32;
	add.f32 	%f124, %f123, 0fCB40007F;
	neg.f32 	%f125, %f124;
	fma.rn.f32 	%f126, %f120, 0f3FB8AA3B, %f125;
	fma.rn.f32 	%f127, %f120, 0f32A57060, %f126;
	mov.b32 	%r50, %f123;
	shl.b32 	%r51, %r50, 23;
	mov.b32 	%f128, %r51;
	ex2.approx.ftz.f32 	%f129, %f127;
	fma.rn.f32 	%f421, %f129, %f128, %f119;
	add.s32 	%r108, %r108, 4;
	add.s32 	%r107, %r107, 4;
	setp.eq.s32 	%p4, %r108, 0;
	@%p4 bra 	$L__BB0_5;
	bra.uni 	$L__BB0_4;
$L__BB0_5:
	setp.eq.s32 	%p5, %r3, 0;
	@%p5 bra 	$L__BB0_10;
	setp.eq.s32 	%p6, %r3, 1;
	@%p6 bra 	$L__BB0_8;
	add.s32 	%r52, %r105, %r2;
	mul.wide.s32 	%rd10, %r52, 4;
	add.s64 	%rd11, %rd2, %rd10;
	ld.global.f32 	%f131, [%rd11];
	cvt.rzi.s32.f32 	%r53, %f131;
	cvt.rn.f32.s32 	%f132, %r53;
	max.f32 	%f133, %f420, %f132;
	sub.f32 	%f134, %f420, %f133;
	fma.rn.f32 	%f135, %f134, 0f3BBB989D, 0f3F000000;
	cvt.sat.f32.f32 	%f136, %f135;
	mov.f32 	%f137, 0f4B400001;
	mov.f32 	%f138, 0f437C0000;
	fma.rm.f32 	%f139, %f136, %f138, %f137;
	add.f32 	%f140, %f139, 0fCB40007F;
	neg.f32 	%f141, %f140;
	fma.rn.f32 	%f142, %f134, 0f3FB8AA3B, %f141;
	fma.rn.f32 	%f143, %f134, 0f32A57060, %f142;
	mov.b32 	%r54, %f139;
	shl.b32 	%r55, %r54, 23;
	mov.b32 	%f144, %r55;
	ex2.approx.ftz.f32 	%f145, %f143;
	mul.f32 	%f146, %f145, %f144;
	mul.f32 	%f147, %f421, %f146;
	sub.f32 	%f148, %f132, %f133;
	fma.rn.f32 	%f149, %f148, 0f3BBB989D, 0f3F000000;
	cvt.sat.f32.f32 	%f150, %f149;
	fma.rm.f32 	%f151, %f150, %f138, %f137;
	add.f32 	%f152, %f151, 0fCB40007F;
	neg.f32 	%f153, %f152;
	fma.rn.f32 	%f154, %f148, 0f3FB8AA3B, %f153;
	fma.rn.f32 	%f155, %f148, 0f32A57060, %f154;
	mov.b32 	%r56, %f151;
	shl.b32 	%r57, %r56, 23;
	mov.b32 	%f156, %r57;
	ex2.approx.ftz.f32 	%f157, %f155;
	fma.rn.f32 	%f158, %f157, %f156, %f147;
	ld.global.f32 	%f159, [%rd11+4];
	cvt.rzi.s32.f32 	%r58, %f159;
	cvt.rn.f32.s32 	%f160, %r58;
	max.f32 	%f420, %f133, %f160;
	sub.f32 	%f161, %f133, %f420;
	fma.rn.f32 	%f162, %f161, 0f3BBB989D, 0f3F000000;
	cvt.sat.f32.f32 	%f163, %f162;
	fma.rm.f32 	%f164, %f163, %f138, %f137;
	add.f32 	%f165, %f164, 0fCB40007F;
	neg.f32 	%f166, %f165;
	fma.rn.f32 	%f167, %f161, 0f3FB8AA3B, %f166;
	fma.rn.f32 	%f168, %f161, 0f32A57060, %f167;
	mov.b32 	%r59, %f164;
	shl.b32 	%r60, %r59, 23;
	mov.b32 	%f169, %r60;
	ex2.approx.ftz.f32 	%f170, %f168;
	mul.f32 	%f171, %f170, %f169;
	mul.f32 	%f172, %f158, %f171;
	sub.f32 	%f173, %f160, %f420;
	fma.rn.f32 	%f174, %f173, 0f3BBB989D, 0f3F000000;
	cvt.sat.f32.f32 	%f175, %f174;
	fma.rm.f32 	%f176, %f175, %f138, %f137;
	add.f32 	%f177, %f176, 0fCB40007F;
	neg.f32 	%f178, %f177;
	fma.rn.f32 	%f179, %f173, 0f3FB8AA3B, %f178;
	fma.rn.f32 	%f180, %f173, 0f32A57060, %f179;
	mov.b32 	%r61, %f176;
	shl.b32 	%r62, %r61, 23;
	mov.b32 	%f181, %r62;
	ex2.approx.ftz.f32 	%f182, %f180;
	fma.rn.f32 	%f421, %f182, %f181, %f172;
	add.s32 	%r105, %r105, 2;
$L__BB0_8:
	and.b32  	%r63, %r27, 1;
	setp.eq.b32 	%p7, %r63, 1;
	not.pred 	%p8, %p7;
	@%p8 bra 	$L__BB0_10;
	add.s32 	%r64, %r105, %r2;
	mul.wide.s32 	%rd12, %r64, 4;
	add.s64 	%rd13, %rd2, %rd12;
	ld.global.f32 	%f183, [%rd13];
	cvt.rzi.s32.f32 	%r65, %f183;
	cvt.rn.f32.s32 	%f184, %r65;
	max.f32 	%f11, %f420, %f184;
	sub.f32 	%f185, %f420, %f11;
	fma.rn.f32 	%f186, %f185, 0f3BBB989D, 0f3F000000;
	cvt.sat.f32.f32 	%f187, %f186;
	mov.f32 	%f188, 0f4B400001;
	mov.f32 	%f189, 0f437C0000;
	fma.rm.f32 	%f190, %f187, %f189, %f188;
	add.f32 	%f191, %f190, 0fCB40007F;
	neg.f32 	%f192, %f191;
	fma.rn.f32 	%f193, %f185, 0f3FB8AA3B, %f192;
	fma.rn.f32 	%f194, %f185, 0f32A57060, %f193;
	mov.b32 	%r66, %f190;
	shl.b32 	%r67, %r66, 23;
	mov.b32 	%f195, %r67;
	ex2.approx.ftz.f32 	%f196, %f194;
	mul.f32 	%f197, %f196, %f195;
	mul.f32 	%f198, %f421, %f197;
	sub.f32 	%f199, %f184, %f11;
	fma.rn.f32 	%f200, %f199, 0f3BBB989D, 0f3F000000;
	cvt.sat.f32.f32 	%f201, %f200;
	fma.rm.f32 	%f202, %f201, %f189, %f188;
	add.f32 	%f203, %f202, 0fCB40007F;
	neg.f32 	%f204, %f203;
	fma.rn.f32 	%f205, %f199, 0f3FB8AA3B, %f204;
	fma.rn.f32 	%f206, %f199, 0f32A57060, %f205;
	mov.b32 	%r68, %f202;
	shl.b32 	%r69, %r68, 23;
	mov.b32 	%f207, %r69;
	ex2.approx.ftz.f32 	%f208, %f206;
	fma.rn.f32 	%f421, %f208, %f207, %f198;
	mov.f32 	%f420, %f11;
$L__BB0_10:
	setp.lt.s32 	%p9, %r27, 1;
	@%p9 bra 	$L__BB0_22;
	mul.lo.s32 	%r9, %r27, %r1;
	and.b32  	%r10, %r27, 7;
	setp.lt.u32 	%p10, %r27, 8;
	mov.b32 	%r111, 0;
	@%p10 bra 	$L__BB0_14;
	and.b32  	%r111, %r27, 2147483640;
	neg.s32 	%r110, %r111;
	add.s64 	%rd4, %rd2, 16;
	add.s64 	%rd5, %rd1, 16;
	mov.u32 	%r109, %r9;
$L__BB0_13:
	.pragma "nounroll";
	mul.wide.s32 	%rd14, %r109, 4;
	add.s64 	%rd15, %rd4, %rd14;
	add.s64 	%rd16, %rd5, %rd14;
	ld.global.f32 	%f209, [%rd15+-16];
	sub.f32 	%f210, %f209, %f420;
	fma.rn.f32 	%f211, %f210, 0f3BBB989D, 0f3F000000;
	cvt.sat.f32.f32 	%f212, %f211;
	mov.f32 	%f213, 0f4B400001;
	mov.f32 	%f214, 0f437C0000;
	fma.rm.f32 	%f215, %f212, %f214, %f213;
	add.f32 	%f216, %f215, 0fCB40007F;
	neg.f32 	%f217, %f216;
	fma.rn.f32 	%f218, %f210, 0f3FB8AA3B, %f217;
	fma.rn.f32 	%f219, %f210, 0f32A57060, %f218;
	mov.b32 	%r71, %f215;
	shl.b32 	%r72, %r71, 23;
	mov.b32 	%f220, %r72;
	ex2.approx.ftz.f32 	%f221, %f219;
	mul.f32 	%f222, %f221, %f220;
	div.rn.f32 	%f223, %f222, %f421;
	st.global.f32 	[%rd16+-16], %f223;
	ld.global.f32 	%f224, [%rd15+-12];
	sub.f32 	%f225, %f224, %f420;
	fma.rn.f32 	%f226, %f225, 0f3BBB989D, 0f3F000000;
	cvt.sat.f32.f32 	%f227, %f226;
	fma.rm.f32 	%f228, %f227, %f214, %f213;
	add.f32 	%f229, %f228, 0fCB40007F;
	neg.f32 	%f230, %f229;
	fma.rn.f32 	%f231, %f225, 0f3FB8AA3B, %f230;
	fma.rn.f32 	%f232, %f225, 0f32A57060, %f231;
	mov.b32 	%r73, %f228;
	shl.b32 	%r74, %r73, 23;
	mov.b32 	%f233, %r74;
	ex2.approx.ftz.f32 	%f234, %f232;
	mul.f32 	%f235, %f234, %f233;
	div.rn.f32 	%f236, %f235, %f421;
	st.global.f32 	[%rd16+-12], %f236;
	ld.global.f32 	%f237, [%rd15+-8];
	sub.f32 	%f238, %f237, %f420;
	fma.rn.f32 	%f239, %f238, 0f3BBB989D, 0f3F000000;
	cvt.sat.f32.f32 	%f240, %f239;
	fma.rm.f32 	%f241, %f240, %f214, %f213;
	add.f32 	%f242, %f241, 0fCB40007F;
	neg.f32 	%f243, %f242;
	fma.rn.f32 	%f244, %f238, 0f3FB8AA3B, %f243;
	fma.rn.f32 	%f245, %f238, 0f32A57060, %f244;
	mov.b32 	%r75, %f241;
	shl.b32 	%r76, %r75, 23;
	mov.b32 	%f246, %r76;
	ex2.approx.ftz.f32 	%f247, %f245;
	mul.f32 	%f248, %f247, %f246;
	div.rn.f32 	%f249, %f248, %f421;
	st.global.f32 	[%rd16+-8], %f249;
	ld.global.f32 	%f250, [%rd15+-4];
	sub.f32 	%f251, %f250, %f420;
	fma.rn.f32 	%f252, %f251, 0f3BBB989D, 0f3F000000;
	cvt.sat.f32.f32 	%f253, %f252;
	fma.rm.f32 	%f254, %f253, %f214, %f213;
	add.f32 	%f255, %f254, 0fCB40007F;
	neg.f32 	%f256, %f255;
	fma.rn.f32 	%f257, %f251, 0f3FB8AA3B, %f256;
	fma.rn.f32 	%f258, %f251, 0f32A57060, %f257;
	mov.b32 	%r77, %f254;
	shl.b32 	%r78, %r77, 23;
	mov.b32 	%f259, %r78;
	ex2.approx.ftz.f32 	%f260, %f258;
	mul.f32 	%f261, %f260, %f259;
	div.rn.f32 	%f262, %f261, %f421;
	st.global.f32 	[%rd16+-4], %f262;
	ld.global.f32 	%f263, [%rd15];
	sub.f32 	%f264, %f263, %f420;
	fma.rn.f32 	%f265, %f264, 0f3BBB989D, 0f3F000000;
	cvt.sat.f32.f32 	%f266, %f265;
	fma.rm.f32 	%f267, %f266, %f214, %f213;
	add.f32 	%f268, %f267, 0fCB40007F;
	neg.f32 	%f269, %f268;
	fma.rn.f32 	%f270, %f264, 0f3FB8AA3B, %f269;
	fma.rn.f32 	%f271, %f264, 0f32A57060, %f270;
	mov.b32 	%r79, %f267;
	shl.b32 	%r80, %r79, 23;
	mov.b32 	%f272, %r80;
	ex2.approx.ftz.f32 	%f273, %f271;
	mul.f32 	%f274, %f273, %f272;
	div.rn.f32 	%f275, %f274, %f421;
	st.global.f32 	[%rd16], %f275;
	ld.global.f32 	%f276, [%rd15+4];
	sub.f32 	%f277, %f276, %f420;
	fma.rn.f32 	%f278, %f277, 0f3BBB989D, 0f3F000000;
	cvt.sat.f32.f32 	%f279, %f278;
	fma.rm.f32 	%f280, %f279, %f214, %f213;
	add.f32 	%f281, %f280, 0fCB40007F;
	neg.f32 	%f282, %f281;
	fma.rn.f32 	%f283, %f277, 0f3FB8AA3B, %f282;
	fma.rn.f32 	%f284, %f277, 0f32A57060, %f283;
	mov.b32 	%r81, %f280;
	shl.b32 	%r82, %r81, 23;
	mov.b32 	%f285, %r82;
	ex2.approx.ftz.f32 	%f286, %f284;
	mul.f32 	%f287, %f286, %f285;
	div.rn.f32 	%f288, %f287, %f421;
	st.global.f32 	[%rd16+4], %f288;
	ld.global.f32 	%f289, [%rd15+8];
	sub.f32 	%f290, %f289, %f420;
	fma.rn.f32 	%f291, %f290, 0f3BBB989D, 0f3F000000;
	cvt.sat.f32.f32 	%f292, %f291;
	fma.rm.f32 	%f293, %f292, %f214, %f213;
	add.f32 	%f294, %f293, 0fCB40007F;
	neg.f32 	%f295, %f294;
	fma.rn.f32 	%f296, %f290, 0f3FB8AA3B, %f295;
	fma.rn.f32 	%f297, %f290, 0f32A57060, %f296;
	mov.b32 	%r83, %f293;
	shl.b32 	%r84, %r83, 23;
	mov.b32 	%f298, %r84;
	ex2.approx.ftz.f32 	%f299, %f297;
	mul.f32 	%f300, %f299, %f298;
	div.rn.f32 	%f301, %f300, %f421;
	st.global.f32 	[%rd16+8], %f301;
	ld.global.f32 	%f302, [%rd15+12];
	sub.f32 	%f303, %f302, %f420;
	fma.rn.f32 	%f304, %f303, 0f3BBB989D, 0f3F000000;
	cvt.sat.f32.f32 	%f305, %f304;
	fma.rm.f32 	%f306, %f305, %f214, %f213;
	add.f32 	%f307, %f306, 0fCB40007F;
	neg.f32 	%f308, %f307;
	fma.rn.f32 	%f309, %f303, 0f3FB8AA3B, %f308;
	fma.rn.f32 	%f310, %f303, 0f32A57060, %f309;
	mov.b32 	%r85, %f306;
	shl.b32 	%r86, %r85, 23;
	mov.b32 	%f311, %r86;
	ex2.approx.ftz.f32 	%f312, %f310;
	mul.f32 	%f313, %f312, %f311;
	div.rn.f32 	%f314, %f313, %f421;
	st.global.f32 	[%rd16+12], %f314;
	add.s32 	%r110, %r110, 8;
	add.s32 	%r109, %r109, 8;
	setp.ne.s32 	%p11, %r110, 0;
	@%p11 bra 	$L__BB0_13;
$L__BB0_14:
	setp.eq.s32 	%p12, %r10, 0;
	@%p12 bra 	$L__BB0_22;
	and.b32  	%r22, %r27, 3;
	setp.lt.u32 	%p13, %r10, 4;
	@%p13 bra 	$L__BB0_17;
	add.s32 	%r87, %r111, %r9;
	mul.wide.s32 	%rd17, %r87, 4;
	add.s64 	%rd18, %rd2, %rd17;
	ld.global.f32 	%f315, [%rd18];
	sub.f32 	%f316, %f315, %f420;
	fma.rn.f32 	%f317, %f316, 0f3BBB989D, 0f3F000000;
	cvt.sat.f32.f32 	%f318, %f317;
	mov.f32 	%f319, 0f4B400001;
	mov.f32 	%f320, 0f437C0000;
	fma.rm.f32 	%f321, %f318, %f320, %f319;
	add.f32 	%f322, %f321, 0fCB40007F;
	neg.f32 	%f323, %f322;
	fma.rn.f32 	%f324, %f316, 0f3FB8AA3B, %f323;
	fma.rn.f32 	%f325, %f316, 0f32A57060, %f324;
	mov.b32 	%r88, %f321;
	shl.b32 	%r89, %r88, 23;
	mov.b32 	%f326, %r89;
	ex2.approx.ftz.f32 	%f327, %f325;
	mul.f32 	%f328, %f327, %f326;
	div.rn.f32 	%f329, %f328, %f421;
	add.s64 	%rd19, %rd1, %rd17;
	st.global.f32 	[%rd19], %f329;
	ld.global.f32 	%f330, [%rd18+4];
	sub.f32 	%f331, %f330, %f420;
	fma.rn.f32 	%f332, %f331, 0f3BBB989D, 0f3F000000;
	cvt.sat.f32.f32 	%f333, %f332;
	fma.rm.f32 	%f334, %f333, %f320, %f319;
	add.f32 	%f335, %f334, 0fCB40007F;
	neg.f32 	%f336, %f335;
	fma.rn.f32 	%f337, %f331, 0f3FB8AA3B, %f336;
	fma.rn.f32 	%f338, %f331, 0f32A57060, %f337;
	mov.b32 	%r90, %f334;
	shl.b32 	%r91, %r90, 23;
	mov.b32 	%f339, %r91;
	ex2.approx.ftz.f32 	%f340, %f338;
	mul.f32 	%f341, %f340, %f339;
	div.rn.f32 	%f342, %f341, %f421;
	st.global.f32 	[%rd19+4], %f342;
	ld.global.f32 	%f343, [%rd18+8];
	sub.f32 	%f344, %f343, %f420;
	fma.rn.f32 	%f345, %f344, 0f3BBB989D, 0f3F000000;
	cvt.sat.f32.f32 	%f346, %f345;
	fma.rm.f32 	%f347, %f346, %f320, %f319;
	add.f32 	%f348, %f347, 0fCB40007F;
	neg.f32 	%f349, %f348;
	fma.rn.f32 	%f350, %f344, 0f3FB8AA3B, %f349;
	fma.rn.f32 	%f351, %f344, 0f32A57060, %f350;
	mov.b32 	%r92, %f347;
	shl.b32 	%r93, %r92, 23;
	mov.b32 	%f352, %r93;
	ex2.approx.ftz.f32 	%f353, %f351;
	mul.f32 	%f354, %f353, %f352;
	div.rn.f32 	%f355, %f354, %f421;
	st.global.f32 	[%rd19+8], %f355;
	ld.global.f32 	%f356, [%rd18+12];
	sub.f32 	%f357, %f356, %f420;
	fma.rn.f32 	%f358, %f357, 0f3BBB989D, 0f3F000000;
	cvt.sat.f32.f32 	%f359, %f358;
	fma.rm.f32 	%f360, %f359, %f320, %f319;
	add.f32 	%f361, %f360, 0fCB40007F;
	neg.f32 	%f362, %f361;
	fma.rn.f32 	%f363, %f357, 0f3FB8AA3B, %f362;
	fma.rn.f32 	%f364, %f357, 0f32A57060, %f363;
	mov.b32 	%r94, %f360;
	shl.b32 	%r95, %r94, 23;
	mov.b32 	%f365, %r95;
	ex2.approx.ftz.f32 	%f366, %f364;
	mul.f32 	%f367, %f366, %f365;
	div.rn.f32 	%f368, %f367, %f421;
	st.global.f32 	[%rd19+12], %f368;
	add.s32 	%r111, %r111, 4;
$L__BB0_17:
	setp.eq.s32 	%p14, %r22, 0;
	@%p14 bra 	$L__BB0_22;
	setp.eq.s32 	%p15, %r22, 1;
	@%p15 bra 	$L__BB0_20;
	add.s32 	%r96, %r111, %r9;
	mul.wide.s32 	%rd20, %r96, 4;
	add.s64 	%rd21, %rd2, %rd20;
	ld.global.f32 	%f369, [%rd21];
	sub.f32 	%f370, %f369, %f420;
	fma.rn.f32 	%f371, %f370, 0f3BBB989D, 0f3F000000;
	cvt.sat.f32.f32 	%f372, %f371;
	mov.f32 	%f373, 0f4B400001;
	mov.f32 	%f374, 0f437C0000;
	fma.rm.f32 	%f375, %f372, %f374, %f373;
	add.f32 	%f376, %f375, 0fCB40007F;
	neg.f32 	%f377, %f376;
	fma.rn.f32 	%f378, %f370, 0f3FB8AA3B, %f377;
	fma.rn.f32 	%f379, %f370, 0f32A57060, %f378;
	mov.b32 	%r97, %f375;
	shl.b32 	%r98, %r97, 23;
	mov.b32 	%f380, %r98;
	ex2.approx.ftz.f32 	%f381, %f379;
	mul.f32 	%f382, %f381, %f380;
	div.rn.f32 	%f383, %f382, %f421;
	add.s64 	%rd22, %rd1, %rd20;
	st.global.f32 	[%rd22], %f383;
	ld.global.f32 	%f384, [%rd21+4];
	sub.f32 	%f385, %f384, %f420;
	fma.rn.f32 	%f386, %f385, 0f3BBB989D, 0f3F000000;
	cvt.sat.f32.f32 	%f387, %f386;
	fma.rm.f32 	%f388, %f387, %f374, %f373;
	add.f32 	%f389, %f388, 0fCB40007F;
	neg.f32 	%f390, %f389;
	fma.rn.f32 	%f391, %f385, 0f3FB8AA3B, %f390;
	fma.rn.f32 	%f392, %f385, 0f32A57060, %f391;
	mov.b32 	%r99, %f388;
	shl.b32 	%r100, %r99, 23;
	mov.b32 	%f393, %r100;
	ex2.approx.ftz.f32 	%f394, %f392;
	mul.f32 	%f395, %f394, %f393;
	div.rn.f32 	%f396, %f395, %f421;
	st.global.f32 	[%rd22+4], %f396;
	add.s32 	%r111, %r111, 2;
$L__BB0_20:
	and.b32  	%r101, %r27, 1;
	setp.eq.b32 	%p16, %r101, 1;
	not.pred 	%p17, %p16;
	@%p17 bra 	$L__BB0_22;
	add.s32 	%r102, %r111, %r9;
	mul.wide.s32 	%rd23, %r102, 4;
	add.s64 	%rd24, %rd2, %rd23;
	ld.global.f32 	%f397, [%rd24];
	sub.f32 	%f398, %f397, %f420;
	fma.rn.f32 	%f399, %f398, 0f3BBB989D, 0f3F000000;
	cvt.sat.f32.f32 	%f400, %f399;
	mov.f32 	%f401, 0f4B400001;
	mov.f32 	%f402, 0f437C0000;
	fma.rm.f32 	%f403, %f400, %f402, %f401;
	add.f32 	%f404, %f403, 0fCB40007F;
	neg.f32 	%f405, %f404;
	fma.rn.f32 	%f406, %f398, 0f3FB8AA3B, %f405;
	fma.rn.f32 	%f407, %f398, 0f32A57060, %f406;
	mov.b32 	%r103, %f403;
	shl.b32 	%r104, %r103, 23;
	mov.b32 	%f408, %r104;
	ex2.approx.ftz.f32 	%f409, %f407;
	mul.f32 	%f410, %f409, %f408;
	div.rn.f32 	%f411, %f410, %f421;
	add.s64 	%rd25, %rd1, %rd23;
	st.global.f32 	[%rd25], %f411;
$L__BB0_22:
	ret;

}


// ===== COMPILED SASS (sm_100) =====

	.target	sm_100

	.elftype	@"ET_EXEC"


//--------------------- .note.nv.tkinfo           --------------------------
	.section	.note.nv.tkinfo,"",@"SHT_NOTE"
	.sectionflags	@"SHF_NOTE_NV_TKINFO"
	.tkinfo
        /*0018*/ 	.word	0x00000002
        /*0030*/ 	.string	""
        /*0030*/ 	.string	"ptxas"
        /*0030*/ 	.string	"Cuda compilation tools, release 13.0, V13.0.88"
        /*0030*/ 	.string	"Build cuda_13.0.r13.0/compiler.36424714_0"
        /*0030*/ 	.string	"-arch sm_100 -m 64 "



//--------------------- .note.nv.cuinfo           --------------------------
	.section	.note.nv.cuinfo,"",@"SHT_NOTE"
	.sectionflags	@"SHF_NOTE_NV_CUINFO"
        /*0018*/ 	.short	0x0002
        /*001a*/ 	.short	0x0064
        /*001c*/ 	.short	0x0082
	.zero		2


//--------------------- .nv.info                  --------------------------
	.section	.nv.info,"",@"SHT_CUDA_INFO"
	.align	4


	//----- nvinfo : EIATTR_REGCOUNT
	.align		4
        /*0000*/ 	.byte	0x04, 0x2f
        /*0002*/ 	.short	(.L_1 - .L_0)
	.align		4
.L_0:
        /*0004*/ 	.word	index@(_Z14softmax_kernelPfS_i)
        /*0008*/ 	.word	0x0000001e


	//----- nvinfo : EIATTR_FRAME_SIZE
	.align		4
.L_1:
        /*000c*/ 	.byte	0x04, 0x11
        /*000e*/ 	.short	(.L_3 - .L_2)
	.align		4
.L_2:
        /*0010*/ 	.word	index@($__internal_0_$__cuda_sm3x_div_rn_noftz_f32_slowpath)
        /*0014*/ 	.word	0x00000000


	//----- nvinfo : EIATTR_FRAME_SIZE
	.align		4
.L_3:
        /*0018*/ 	.byte	0x04, 0x11
        /*001a*/ 	.short	(.L_5 - .L_4)
	.align		4
.L_4:
        /*001c*/ 	.word	index@(_Z14softmax_kernelPfS_i)
        /*0020*/ 	.word	0x00000000


	//----- nvinfo : EIATTR_MIN_STACK_SIZE
	.align		4
.L_5:
        /*0024*/ 	.byte	0x04, 0x12
        /*0026*/ 	.short	(.L_7 - .L_6)
	.align		4
.L_6:
        /*0028*/ 	.word	index@(_Z14softmax_kernelPfS_i)
        /*002c*/ 	.word	0x00000000
.L_7:


//--------------------- .nv.compat                --------------------------
	.section	.nv.compat,"",@"SHT_CUDA_COMPAT_INFO"
	.align	4
        /*0000*/ 	.byte	0x02, 0x09, 0x00, 0x00, 0x02, 0x02, 0x01, 0x00, 0x02, 0x05, 0x05, 0x00, 0x03, 0x07, 0x01, 0x01
        /*0010*/ 	.byte	0x02, 0x03, 0x00, 0x00, 0x02, 0x06, 0x01, 0x00, 0x04, 0x0b, 0x08, 0x00, 0x01, 0x00, 0x00, 0x00
        /*0020*/ 	.byte	0x00, 0x00, 0x00, 0x00


//--------------------- .nv.info._Z14softmax_kernelPfS_i --------------------------
	.section	.nv.info._Z14softmax_kernelPfS_i,"",@"SHT_CUDA_INFO"
	.sectionflags	@""
	.align	4


	//----- nvinfo : EIATTR_CUDA_API_VERSION
	.align		4
        /*0000*/ 	.byte	0x04, 0x37
        /*0002*/ 	.short	(.L_9 - .L_8)
.L_8:
        /*0004*/ 	.word	0x00000082


	//----- nvinfo : EIATTR_KPARAM_INFO
	.align		4
.L_9:
        /*0008*/ 	.byte	0x04, 0x17
        /*000a*/ 	.short	(.L_11 - .L_10)
.L_10:
        /*000c*/ 	.word	0x00000000
        /*0010*/ 	.short	0x0002
        /*0012*/ 	.short	0x0010
        /*0014*/ 	.byte	0x00, 0xf0, 0x11, 0x00


	//----- nvinfo : EIATTR_KPARAM_INFO
	.align		4
.L_11:
        /*0018*/ 	.byte	0x04, 0x17
        /*001a*/ 	.short	(.L_13 - .L_12)
.L_12:
        /*001c*/ 	.word	0x00000000
        /*0020*/ 	.short	0x0001
        /*0022*/ 	.short	0x0008
        /*0024*/ 	.byte	0x00, 0xf5, 0x21, 0x00


	//----- nvinfo : EIATTR_KPARAM_INFO
	.align		4
.L_13:
        /*0028*/ 	.byte	0x04, 0x17
        /*002a*/ 	.short	(.L_15 - .L_14)
.L_14:
        /*002c*/ 	.word	0x00000000
        /*0030*/ 	.short	0x0000
        /*0032*/ 	.short	0x0000
        /*0034*/ 	.byte	0x00, 0xf5, 0x21, 0x00


	//----- nvinfo : EIATTR_SPARSE_MMA_MASK
	.align		4
.L_15:
        /*0038*/ 	.byte	0x03, 0x50
        /*003a*/ 	.short	0x0000


	//----- nvinfo : EIATTR_MAXREG_COUNT
	.align		4
        /*003c*/ 	.byte	0x03, 0x1b
        /*003e*/ 	.short	0x00ff


	//----- nvinfo : EIATTR_MERCURY_ISA_VERSION
	.align		4
        /*0040*/ 	.byte	0x03, 0x5f
        /*0042*/ 	.short	0x0101


	//----- nvinfo : EIATTR_VRC_CTA_INIT_COUNT
	.align		4
        /*0044*/ 	.byte	0x02, 0x4a
	.zero		1
	.zero		1


	//----- nvinfo : EIATTR_EXIT_INSTR_OFFSETS
	.align		4
        /*0048*/ 	.byte	0x04, 0x1c
        /*004a*/ 	.short	(.L_17 - .L_16)


	//   ....[0]....
.L_16:
        /*004c*/ 	.word	0x00000070


	//   ....[1]....
        /*0050*/ 	.word	0x00000dc0


	//   ....[2]....
        /*0054*/ 	.word	0x00001c50


	//   ....[3]....
        /*0058*/ 	.word	0x00002390


	//   ....[4]....
        /*005c*/ 	.word	0x00002790


	//   ....[5]....
        /*0060*/ 	.word	0x00002990


	//----- nvinfo : EIATTR_CRS_STACK_SIZE
	.align		4
.L_17:
        /*0064*/ 	.byte	0x04, 0x1e
        /*0066*/ 	.short	(.L_19 - .L_18)
.L_18:
        /*0068*/ 	.word	0x00000000


	//----- nvinfo : EIATTR_CBANK_PARAM_SIZE
	.align		4
.L_19:
        /*006c*/ 	.byte	0x03, 0x19
        /*006e*/ 	.short	0x0014


	//----- nvinfo : EIATTR_PARAM_CBANK
	.align		4
        /*0070*/ 	.byte	0x04, 0x0a
        /*0072*/ 	.short	(.L_21 - .L_20)
	.align		4
.L_20:
        /*0074*/ 	.word	index@(.nv.constant0._Z14softmax_kernelPfS_i)
        /*0078*/ 	.short	0x0380
        /*007a*/ 	.short	0x0014


	//----- nvinfo : EIATTR_SW_WAR
	.align		4
.L_21:
        /*007c*/ 	.byte	0x04, 0x36
        /*007e*/ 	.short	(.L_23 - .L_22)
.L_22:
        /*0080*/ 	.word	0x00000008
.L_23:


//--------------------- .nv.callgraph             --------------------------
	.section	.nv.callgraph,"",@"SHT_CUDA_CALLGRAPH"
	.align	4
	.sectionentsize	8
	.align		4
        /*0000*/ 	.word	0x00000000
	.align		4
        /*0004*/ 	.word	0xffffffff
	.align		4
        /*0008*/ 	.word	0x00000000
	.align		4
        /*000c*/ 	.word	0xfffffffe
	.align		4
        /*0010*/ 	.word	0x00000000
	.align		4
        /*0014*/ 	.word	0xfffffffd
	.align		4
        /*0018*/ 	.word	0x00000000
	.align		4
        /*001c*/ 	.word	0xfffffffc


//--------------------- .text._Z14softmax_kernelPfS_i --------------------------
	.section	.text._Z14softmax_kernelPfS_i,"ax",@progbits
	.align	128
        .global         _Z14softmax_kernelPfS_i
        .type           _Z14softmax_kernelPfS_i,@function
        .size           _Z14softmax_kernelPfS_i,(.L_x_50 - _Z14softmax_kernelPfS_i)
        .other          _Z14softmax_kernelPfS_i,@"STO_CUDA_ENTRY STV_DEFAULT"
_Z14softmax_kernelPfS_i:
.text._Z14softmax_kernelPfS_i:
[----:B------:R-:W-:Y:S01]  /*0000*/  LDC R1, c[0x0][0x37c] ;  /* 0x0000df00ff017b82 */ /* 0x000fe20000000800 */
[----:B------:R-:W0:Y:S07]  /*0010*/  S2R R0, SR_TID.X ;  /* 0x0000000000007919 */ /* 0x000e2e0000002100 */
[----:B------:R-:W0:Y:S01]  /*0020*/  S2UR UR4, SR_CTAID.X ;  /* 0x00000000000479c3 */ /* 0x000e220000002500 */
[----:B------:R-:W1:Y:S07]  /*0030*/  LDCU UR10, c[0x0][0x390] ;  /* 0x00007200ff0a77ac */ /* 0x000e6e0008000800 */
[----:B------:R-:W0:Y:S02]  /*0040*/  LDC R5, c[0x0][0x360] ;  /* 0x0000d800ff057b82 */ /* 0x000e240000000800 */
[----:B0-----:R-:W-:-:S05]  /*0050*/  IMAD R5, R5, UR4, R0 ;  /* 0x0000000405057c24 */ /* 0x001fca000f8e0200 */
[----:B-1----:R-:W-:-:S13]  /*0060*/  ISETP.GE.AND P0, PT, R5, UR10, PT ;  /* 0x0000000a05007c0c */ /* 0x002fda000bf06270 */
[----:B------:R-:W-:Y:S05]  /*0070*/  @P0 EXIT ;  /* 0x000000000000094d */ /* 0x000fea0003800000 */
[----:B------:R-:W-:Y:S01]  /*0080*/  UISETP.GE.AND UP0, UPT, UR10, 0x1, UPT ;  /* 0x000000010a00788c */ /* 0x000fe2000bf06270 */
[----:B------:R-:W-:Y:S01]  /*0090*/  HFMA2 R3, -RZ, RZ, 0, 0 ;  /* 0x00000000ff037431 */ /* 0x000fe200000001ff */
[----:B------:R-:W-:Y:S01]  /*00a0*/  MOV R4, 0xff800000 ;  /* 0xff80000000047802 */ /* 0x000fe20000000f00 */
[----:B------:R-:W0:Y:S06]  /*00b0*/  LDCU.64 UR12, c[0x0][0x358] ;  /* 0x00006b00ff0c77ac */ /* 0x000e2c0008000a00 */
[----:B------:R-:W-:Y:S05]  /*00c0*/  BRA.U !UP0, `(.L_x_0) ;  /* 0x0000000d08347547 */ /* 0x000fea000b800000 */
[----:B------:R-:W-:Y:S02]  /*00d0*/  UISETP.GE.U32.AND UP1, UPT, UR10, 0x4, UPT ;  /* 0x000000040a00788c */ /* 0x000fe4000bf26070 */
[----:B------:R-:W-:Y:S01]  /*00e0*/  IMAD R0, R5, UR10, RZ ;  /* 0x0000000a05007c24 */ /* 0x000fe2000f8e02ff */
[----:B------:R-:W-:Y:S01]  /*00f0*/  ULOP3.LUT UR8, UR10, 0x3, URZ, 0xc0, !UPT ;  /* 0x000000030a087892 */ /* 0x000fe2000f8ec0ff */
[----:B------:R-:W-:Y:S01]  /*0100*/  MOV R4, 0xff800000 ;  /* 0xff80000000047802 */ /* 0x000fe20000000f00 */
[----:B------:R-:W-:Y:S01]  /*0110*/  UMOV UR4, URZ ;  /* 0x000000ff00047c82 */ /* 0x000fe20008000000 */
[----:B------:R-:W-:Y:S01]  /*0120*/  MOV R3, RZ ;  /* 0x000000ff00037202 */ /* 0x000fe20000000f00 */
[----:B------:R-:W-:Y:S02]  /*0130*/  UISETP.NE.AND UP0, UPT, UR8, URZ, UPT ;  /* 0x000000ff0800728c */ /* 0x000fe4000bf05270 */
[----:B------:R-:W-:Y:S09]  /*0140*/  BRA.U !UP1, `(.L_x_1) ;  /* 0x0000000509b47547 */ /* 0x000ff2000b800000 */
[----:B------:R-:W1:Y:S01]  /*0150*/  LDCU.64 UR6, c[0x0][0x380] ;  /* 0x00007000ff0677ac */ /* 0x000e620008000a00 */
[----:B------:R-:W-:Y:S01]  /*0160*/  HFMA2 R3, -RZ, RZ, 0, 0 ;  /* 0x00000000ff037431 */ /* 0x000fe200000001ff */
[----:B------:R-:W-:Y:S01]  /*0170*/  MOV R4, 0xff800000 ;  /* 0xff80000000047802 */ /* 0x000fe20000000f00 */
[----:B------:R-:W-:Y:S01]  /*0180*/  ULOP3.LUT UR4, UR10, 0x7ffffffc, URZ, 0xc0, !UPT ;  /* 0x7ffffffc0a047892 */ /* 0x000fe2000f8ec0ff */
[----:B------:R-:W-:-:S03]  /*0190*/  MOV R2, R0 ;  /* 0x0000000000027202 */ /* 0x000fc60000000f00 */
[----:B------:R-:W-:Y:S02]  /*01a0*/  UIADD3 UR9, UPT, UPT, -UR4, URZ, URZ ;  /* 0x000000ff04097290 */ /* 0x000fe4000fffe1ff */
[----:B-1----:R-:W-:-:S04]  /*01b0*/  UIADD3 UR5, UP1, UPT, UR6, 0x8, URZ ;  /* 0x0000000806057890 */ /* 0x002fc8000ff3e0ff */
[----:B------:R-:W-:-:S12]  /*01c0*/  UIADD3.X UR6, UPT, UPT, URZ, UR7, URZ, UP1, !UPT ;  /* 0x00000007ff067290 */ /* 0x000fd80008ffe4ff */
.L_x_2:
[----:B------:R-:W-:Y:S02]  /*01d0*/  MOV R8, UR5 ;  /* 0x0000000500087c02 */ /* 0x000fe40008000f00 */
[----:B------:R-:W-:-:S03]  /*01e0*/  MOV R9, UR6 ;  /* 0x0000000600097c02 */ /* 0x000fc60008000f00 */
[----:B------:R-:W-:-:S05]  /*01f0*/  IMAD.WIDE R8, R2, 0x4, R8 ;  /* 0x0000000402087825 */ /* 0x000fca00078e0208 */
[----:B0-----:R-:W2:Y:S04]  /*0200*/  LDG.E R7, desc[UR12][R8.64+-0x8] ;  /* 0xfffff80c08077981 */ /* 0x001ea8000c1e1900 */
[----:B------:R-:W3:Y:S04]  /*0210*/  LDG.E R12, desc[UR12][R8.64+-0x4] ;  /* 0xfffffc0c080c7981 */ /* 0x000ee8000c1e1900 */
[----:B------:R-:W4:Y:S04]  /*0220*/  LDG.E R17, desc[UR12][R8.64] ;  /* 0x0000000c08117981 */ /* 0x000f28000c1e1900 */
[----:B------:R-:W5:Y:S01]  /*0230*/  LDG.E R21, desc[UR12][R8.64+0x4] ;  /* 0x0000040c08157981 */ /* 0x000f62000c1e1900 */
[----:B------:R-:W-:Y:S01]  /*0240*/  MOV R13, 0x3bbb989d ;  /* 0x3bbb989d000d7802 */ /* 0x000fe20000000f00 */
[----:B------:R-:W-:Y:S01]  /*0250*/  UIADD3 UR9, UPT, UPT, UR9, 0x4, URZ ;  /* 0x0000000409097890 */ /* 0x000fe2000fffe0ff */
[----:B------:R-:W-:-:S02]  /*0260*/  MOV R6, 0x437c0000 ;  /* 0x437c000000067802 */ /* 0x000fc40000000f00 */
[----:B------:R-:W-:Y:S01]  /*0270*/  IADD3 R2, PT, PT, R2, 0x4, RZ ;  /* 0x0000000402027810 */ /* 0x000fe20007ffe0ff */
[----:B------:R-:W-:Y:S01]  /*0280*/  UISETP.NE.AND UP1, UPT, UR9, URZ, UPT ;  /* 0x000000ff0900728c */ /* 0x000fe2000bf25270 */
[----:B--2---:R-:W0:Y:S08]  /*0290*/  F2I.TRUNC.NTZ R7, R7 ;  /* 0x0000000700077305 */ /* 0x004e30000020f100 */
[----:B---3--:R-:W1:Y:S01]  /*02a0*/  F2I.TRUNC.NTZ R12, R12 ;  /* 0x0000000c000c7305 */ /* 0x008e62000020f100 */
[----:B0-----:R-:W-:-:S07]  /*02b0*/  I2FP.F32.S32 R11, R7 ;  /* 0x00000007000b7245 */ /* 0x001fce0000201400 */
[----:B----4-:R-:W0:Y:S01]  /*02c0*/  F2I.TRUNC.NTZ R17, R17 ;  /* 0x0000001100117305 */ /* 0x010e22000020f100 */
[----:B------:R-:W-:Y:S02]  /*02d0*/  FMNMX R15, R11, R4, !PT ;  /* 0x000000040b0f7209 */ /* 0x000fe40007800000 */
[----:B-1----:R-:W-:-:S03]  /*02e0*/  I2FP.F32.S32 R22, R12 ;  /* 0x0000000c00167245 */ /* 0x002fc60000201400 */
[----:B------:R-:W-:Y:S01]  /*02f0*/  FADD R4, -R15, R4 ;  /* 0x000000040f047221 */ /* 0x000fe20000000100 */
[----:B------:R-:W-:Y:S01]  /*0300*/  FADD R10, R11, -R15 ;  /* 0x8000000f0b0a7221 */ /* 0x000fe20000000000 */
[----:B-----5:R-:W1:Y:S01]  /*0310*/  F2I.TRUNC.NTZ R21, R21 ;  /* 0x0000001500157305 */ /* 0x020e62000020f100 */
[----:B------:R-:W-:Y:S01]  /*0320*/  FMNMX R20, R15, R22, !PT ;  /* 0x000000160f147209 */ /* 0x000fe20007800000 */
[-C--:B------:R-:W-:Y:S01]  /*0330*/  FFMA.SAT R11, R4, R13.reuse, 0.5 ;  /* 0x3f000000040b7423 */ /* 0x080fe2000000200d */
[----:B------:R-:W-:Y:S01]  /*0340*/  FFMA.SAT R9, R10, R13, 0.5 ;  /* 0x3f0000000a097423 */ /* 0x000fe2000000200d */
[----:B0-----:R-:W-:Y:S02]  /*0350*/  I2FP.F32.S32 R18, R17 ;  /* 0x0000001100127245 */ /* 0x001fe40000201400 */
[-C--:B------:R-:W-:Y:S01]  /*0360*/  FFMA.RM R16, R11, R6.reuse, 12582913 ;  /* 0x4b4000010b107423 */ /* 0x080fe20000004006 */
[----:B------:R-:W-:Y:S01]  /*0370*/  FFMA.RM R12, R9, R6, 12582913 ;  /* 0x4b400001090c7423 */ /* 0x000fe20000004006 */
[--C-:B------:R-:W-:Y:S01]  /*0380*/  FADD R14, R15, -R20.reuse ;  /* 0x800000140f0e7221 */ /* 0x100fe20000000000 */
[----:B------:R-:W-:Y:S01]  /*0390*/  FADD R22, R22, -R20 ;  /* 0x8000001416167221 */ /* 0x000fe20000000000 */
[----:B------:R-:W-:Y:S01]  /*03a0*/  FADD R7, R16, -12583039 ;  /* 0xcb40007f10077421 */ /* 0x000fe20000000000 */
[----:B------:R-:W-:Y:S01]  /*03b0*/  FADD R9, R12, -12583039 ;  /* 0xcb40007f0c097421 */ /* 0x000fe20000000000 */
[----:B------:R-:W-:-:S02]  /*03c0*/  FMNMX R17, R20, R18, !PT ;  /* 0x0000001214117209 */ /* 0x000fc40007800000 */
[----:B------:R-:W-:Y:S01]  /*03d0*/  FFMA R7, R4, 1.4426950216293334961, -R7 ;  /* 0x3fb8aa3b04077823 */ /* 0x000fe20000000807 */
[----:B------:R-:W-:Y:S01]  /*03e0*/  FFMA R9, R10, 1.4426950216293334961, -R9 ;  /* 0x3fb8aa3b0a097823 */ /* 0x000fe20000000809 */
[----:B-1----:R-:W-:Y:S01]  /*03f0*/  I2FP.F32.S32 R15, R21 ;  /* 0x00000015000f7245 */ /* 0x002fe20000201400 */
[----:B------:R-:W-:Y:S01]  /*0400*/  FADD R20, R20, -R17 ;  /* 0x8000001114147221 */ /* 0x000fe20000000000 */
[----:B------:R-:W-:Y:S01]  /*0410*/  FFMA R19, R4, 1.925963033500011079e-08, R7 ;  /* 0x32a5706004137823 */ /* 0x000fe20000000007 */
[----:B------:R-:W-:Y:S01]  /*0420*/  FFMA.SAT R7, R14, R13, 0.5 ;  /* 0x3f0000000e077423 */ /* 0x000fe2000000200d */
[----:B------:R-:W-:Y:S01]  /*0430*/  FFMA R8, R10, 1.925963033500011079e-08, R9 ;  /* 0x32a570600a087823 */ /* 0x000fe20000000009 */
[----:B------:R-:W-:Y:S01]  /*0440*/  FMNMX R4, R17, R15, !PT ;  /* 0x0000000f11047209 */ /* 0x000fe20007800000 */
[-C--:B------:R-:W-:Y:S01]  /*0450*/  FFMA.SAT R23, R20, R13.reuse, 0.5 ;  /* 0x3f00000014177423 */ /* 0x080fe2000000200d */
[-C--:B------:R-:W-:Y:S01]  /*0460*/  FFMA.RM R10, R7, R6.reuse, 12582913 ;  /* 0x4b400001070a7423 */ /* 0x080fe20000004006 */
[----:B------:R-:W-:Y:S01]  /*0470*/  FFMA.SAT R7, R22, R13, 0.5 ;  /* 0x3f00000016077423 */ /* 0x000fe2000000200d */
[----:B------:R-:W0:Y:S01]  /*0480*/  MUFU.EX2 R19, R19 ;  /* 0x0000001300137308 */ /* 0x000e220000000800 */
[----:B------:R-:W-:Y:S01]  /*0490*/  FADD R18, R18, -R17 ;  /* 0x8000001112127221 */ /* 0x000fe20000000000 */
[----:B------:R-:W-:Y:S01]  /*04a0*/  FADD R9, R10, -12583039 ;  /* 0xcb40007f0a097421 */ /* 0x000fe20000000000 */
[----:B------:R-:W-:Y:S01]  /*04b0*/  FFMA.RM R7, R7, R6, 12582913 ;  /* 0x4b40000107077423 */ /* 0x000fe20000004006 */
[----:B------:R-:W-:-:S02]  /*04c0*/  SHF.L.U32 R12, R12, 0x17, RZ ;  /* 0x000000170c0c7819 */ /* 0x000fc400000006ff */
[C---:B------:R-:W-:Y:S01]  /*04d0*/  FFMA R9, R14.reuse, 1.4426950216293334961, -R9 ;  /* 0x3fb8aa3b0e097823 */ /* 0x040fe20000000809 */
[C---:B------:R-:W-:Y:S01]  /*04e0*/  FADD R11, R7.reuse, -12583039 ;  /* 0xcb40007f070b7421 */ /* 0x040fe20000000000 */
[----:B------:R-:W1:Y:S01]  /*04f0*/  MUFU.EX2 R8, R8 ;  /* 0x0000000800087308 */ /* 0x000e620000000800 */
[----:B------:R-:W-:Y:S01]  /*0500*/  SHF.L.U32 R7, R7, 0x17, RZ ;  /* 0x0000001707077819 */ /* 0x000fe200000006ff */
[----:B------:R-:W-:Y:S01]  /*0510*/  FFMA R9, R14, 1.925963033500011079e-08, R9 ;  /* 0x32a570600e097823 */ /* 0x000fe20000000009 */
[C---:B------:R-:W-:Y:S01]  /*0520*/  FFMA R21, R22.reuse, 1.4426950216293334961, -R11 ;  /* 0x3fb8aa3b16157823 */ /* 0x040fe2000000080b */
[----:B------:R-:W-:Y:S01]  /*0530*/  FFMA.RM R11, R23, R6, 12582913 ;  /* 0x4b400001170b7423 */ /* 0x000fe20000004006 */
[----:B------:R-:W-:Y:S02]  /*0540*/  FADD R14, R17, -R4 ;  /* 0x80000004110e7221 */ /* 0x000fe40000000000 */
[----:B------:R-:W-:Y:S01]  /*0550*/  FFMA R23, R22, 1.925963033500011079e-08, R21 ;  /* 0x32a5706016177823 */ /* 0x000fe20000000015 */
[----:B------:R-:W-:Y:S01]  /*0560*/  FADD R21, R11, -12583039 ;  /* 0xcb40007f0b157421 */ /* 0x000fe20000000000 */
[----:B------:R-:W-:Y:S01]  /*0570*/  SHF.L.U32 R22, R16, 0x17, RZ ;  /* 0x0000001710167819 */ /* 0x000fe200000006ff */
[----:B------:R-:W-:Y:S01]  /*0580*/  FFMA.SAT R25, R14, R13, 0.5 ;  /* 0x3f0000000e197423 */ /* 0x000fe2000000200d */
[----:B------:R-:W2:Y:S01]  /*0590*/  MUFU.EX2 R9, R9 ;  /* 0x0000000900097308 */ /* 0x000ea20000000800 */
[----:B------:R-:W-:-:S02]  /*05a0*/  FFMA R21, R20, 1.4426950216293334961, -R21 ;  /* 0x3fb8aa3b14157823 */ /* 0x000fc40000000815 */
[-C--:B------:R-:W-:Y:S01]  /*05b0*/  FFMA.RM R16, R25, R6.reuse, 12582913 ;  /* 0x4b40000119107423 */ /* 0x080fe20000004006 */
[----:B0-----:R-:W-:Y:S01]  /*05c0*/  FMUL R22, R22, R19 ;  /* 0x0000001316167220 */ /* 0x001fe20000400000 */
[----:B------:R-:W-:Y:S01]  /*05d0*/  FFMA.SAT R25, R18, R13, 0.5 ;  /* 0x3f00000012197423 */ /* 0x000fe2000000200d */
[----:B------:R-:W-:Y:S01]  /*05e0*/  FFMA R19, R20, 1.925963033500011079e-08, R21 ;  /* 0x32a5706014137823 */ /* 0x000fe20000000015 */
[----:B------:R-:W-:Y:S01]  /*05f0*/  FADD R20, R15, -R4 ;  /* 0x800000040f147221 */ /* 0x000fe20000000000 */
[----:B------:R-:W-:Y:S01]  /*0600*/  FMUL R21, R22, R3 ;  /* 0x0000000316157220 */ /* 0x000fe20000400000 */
[-C--:B------:R-:W-:Y:S01]  /*0610*/  FFMA.RM R3, R25, R6.reuse, 12582913 ;  /* 0x4b40000119037423 */ /* 0x080fe20000004006 */
[----:B------:R-:W-:Y:S01]  /*0620*/  FADD R27, R16, -12583039 ;  /* 0xcb40007f101b7421 */ /* 0x000fe20000000000 */
[----:B------:R-:W-:Y:S01]  /*0630*/  FFMA.SAT R13, R20, R13, 0.5 ;  /* 0x3f000000140d7423 */ /* 0x000fe2000000200d */
[----:B------:R-:W0:Y:S01]  /*0640*/  MUFU.EX2 R17, R23 ;  /* 0x0000001700117308 */ /* 0x000e220000000800 */
[----:B------:R-:W-:Y:S01]  /*0650*/  FADD R15, R3, -12583039 ;  /* 0xcb40007f030f7421 */ /* 0x000fe20000000000 */
[----:B------:R-:W-:Y:S01]  /*0660*/  FFMA R27, R14, 1.4426950216293334961, -R27 ;  /* 0x3fb8aa3b0e1b7823 */ /* 0x000fe2000000081b */
[----:B------:R-:W-:Y:S01]  /*0670*/  FFMA.RM R6, R13, R6, 12582913 ;  /* 0x4b4000010d067423 */ /* 0x000fe20000004006 */
[----:B-1----:R-:W-:Y:S01]  /*0680*/  FFMA R8, R12, R8, R21 ;  /* 0x000000080c087223 */ /* 0x002fe20000000015 */
[----:B------:R-:W-:Y:S01]  /*0690*/  FFMA R15, R18, 1.4426950216293334961, -R15 ;  /* 0x3fb8aa3b120f7823 */ /* 0x000fe2000000080f */
[----:B------:R-:W-:Y:S01]  /*06a0*/  FFMA R27, R14, 1.925963033500011079e-08, R27 ;  /* 0x32a570600e1b7823 */ /* 0x000fe2000000001b */
[----:B------:R-:W-:Y:S01]  /*06b0*/  FADD R13, R6, -12583039 ;  /* 0xcb40007f060d7421 */ /* 0x000fe20000000000 */
[----:B------:R-:W1:Y:S01]  /*06c0*/  MUFU.EX2 R19, R19 ;  /* 0x0000001300137308 */ /* 0x000e620000000800 */
[----:B------:R-:W-:Y:S01]  /*06d0*/  FFMA R15, R18, 1.925963033500011079e-08, R15 ;  /* 0x32a57060120f7823 */ /* 0x000fe2000000000f */
[----:B------:R-:W-:Y:S01]  /*06e0*/  SHF.L.U32 R14, R10, 0x17, RZ ;  /* 0x000000170a0e7819 */ /* 0x000fe200000006ff */
[----:B------:R-:W-:Y:S01]  /*06f0*/  FFMA R13, R20, 1.4426950216293334961, -R13 ;  /* 0x3fb8aa3b140d7823 */ /* 0x000fe2000000080d */
[----:B------:R-:W-:-:S02]  /*0700*/  SHF.L.U32 R12, R11, 0x17, RZ ;  /* 0x000000170b0c7819 */ /* 0x000fc400000006ff */
[----:B------:R-:W-:Y:S01]  /*0710*/  SHF.L.U32 R6, R6, 0x17, RZ ;  /* 0x0000001706067819 */ /* 0x000fe200000006ff */
[----:B--2---:R-:W-:Y:S01]  /*0720*/  FMUL R9, R14, R9 ;  /* 0x000000090e097220 */ /* 0x004fe20000400000 */
[----:B------:R-:W2:Y:S01]  /*0730*/  MUFU.EX2 R10, R27 ;  /* 0x0000001b000a7308 */ /* 0x000ea20000000800 */
[----:B------:R-:W-:Y:S02]  /*0740*/  FFMA R13, R20, 1.925963033500011079e-08, R13 ;  /* 0x32a57060140d7823 */ /* 0x000fe4000000000d */
[----:B------:R-:W-:Y:S01]  /*0750*/  FMUL R8, R8, R9 ;  /* 0x0000000908087220 */ /* 0x000fe20000400000 */
[----:B------:R-:W-:-:S03]  /*0760*/  SHF.L.U32 R9, R16, 0x17, RZ ;  /* 0x0000001710097819 */ /* 0x000fc600000006ff */
[----:B0-----:R-:W-:Y:S01]  /*0770*/  FFMA R7, R7, R17, R8 ;  /* 0x0000001107077223 */ /* 0x001fe20000000008 */
[----:B------:R-:W0:Y:S01]  /*0780*/  MUFU.EX2 R15, R15 ;  /* 0x0000000f000f7308 */ /* 0x000e220000000800 */
[----:B-1----:R-:W-:Y:S01]  /*0790*/  FMUL R12, R12, R19 ;  /* 0x000000130c0c7220 */ /* 0x002fe20000400000 */
[----:B------:R-:W-:-:S03]  /*07a0*/  SHF.L.U32 R8, R3, 0x17, RZ ;  /* 0x0000001703087819 */ /* 0x000fc600000006ff */
[----:B------:R-:W-:-:S03]  /*07b0*/  FMUL R7, R7, R12 ;  /* 0x0000000c07077220 */ /* 0x000fc60000400000 */
[----:B------:R-:W1:Y:S01]  /*07c0*/  MUFU.EX2 R13, R13 ;  /* 0x0000000d000d7308 */ /* 0x000e620000000800 */
[----:B--2---:R-:W-:Y:S01]  /*07d0*/  FMUL R10, R9, R10 ;  /* 0x0000000a090a7220 */ /* 0x004fe20000400000 */
[----:B0-----:R-:W-:-:S04]  /*07e0*/  FFMA R7, R8, R15, R7 ;  /* 0x0000000f08077223 */ /* 0x001fc80000000007 */
[----:B------:R-:W-:-:S04]  /*07f0*/  FMUL R7, R7, R10 ;  /* 0x0000000a07077220 */ /* 0x000fc80000400000 */
[----:B-1----:R-:W-:Y:S01]  /*0800*/  FFMA R3, R6, R13, R7 ;  /* 0x0000000d06037223 */ /* 0x002fe20000000007 */
[----:B------:R-:W-:Y:S06]  /*0810*/  BRA.U UP1, `(.L_x_2) ;  /* 0xfffffff9016c7547 */ /* 0x000fec000b83ffff */
.L_x_1:
[----:B------:R-:W-:Y:S05]  /*0820*/  BRA.U !UP0, `(.L_x_0) ;  /* 0x00000005085c7547 */ /* 0x000fea000b800000 */
[----:B------:R-:W1:Y:S01]  /*0830*/  LDCU UR5, c[0x0][0x390] ;  /* 0x00007200ff0577ac */ /* 0x000e620008000800 */
[----:B------:R-:W-:Y:S02]  /*0840*/  UISETP.NE.AND UP0, UPT, UR8, 0x1, UPT ;  /* 0x000000010800788c */ /* 0x000fe4000bf05270 */
[----:B-1----:R-:W-:-:S04]  /*0850*/  ULOP3.LUT UR5, UR5, 0x1, URZ, 0xc0, !UPT ;  /* 0x0000000105057892 */ /* 0x002fc8000f8ec0ff */
[----:B------:R-:W-:-:S03]  /*0860*/  UISETP.NE.U32.AND UP1, UPT, UR5, 0x1, UPT ;  /* 0x000000010500788c */ /* 0x000fc6000bf25070 */
[----:B------:R-:W-:Y:S08]  /*0870*/  BRA.U !UP0, `(.L_x_3) ;  /* 0x0000000108d07547 */ /* 0x000ff0000b800000 */
[----:B------:R-:W1:Y:S01]  /*0880*/  LDC.64 R6, c[0x0][0x380] ;  /* 0x0000e000ff067b82 */ /* 0x000e620000000a00 */
[----:B------:R-:W-:-:S05]  /*0890*/  IADD3 R9, PT, PT, R0, UR4, RZ ;  /* 0x0000000400097c10 */ /* 0x000fca000fffe0ff */
[----:B-1----:R-:W-:-:S05]  /*08a0*/  IMAD.WIDE R6, R9, 0x4, R6 ;  /* 0x0000000409067825 */ /* 0x002fca00078e0206 */
[----:B0-----:R-:W2:Y:S04]  /*08b0*/  LDG.E R2, desc[UR12][R6.64] ;  /* 0x0000000c06027981 */ /* 0x001ea8000c1e1900 */
[----:B------:R-:W3:Y:S01]  /*08c0*/  LDG.E R12, desc[UR12][R6.64+0x4] ;  /* 0x0000040c060c7981 */ /* 0x000ee2000c1e1900 */
[----:B------:R-:W-:Y:S01]  /*08d0*/  HFMA2 R15, -RZ, RZ, 0.96630859375, -0.0022525787353515625 ;  /* 0x3bbb989dff0f7431 */ /* 0x000fe200000001ff */
[----:B------:R-:W-:Y:S01]  /*08e0*/  MOV R16, 0x437c0000 ;  /* 0x437c000000107802 */ /* 0x000fe20000000f00 */
[----:B------:R-:W-:Y:S01]  /*08f0*/  UIADD3 UR4, UPT, UPT, UR4, 0x2, URZ ;  /* 0x0000000204047890 */ /* 0x000fe2000fffe0ff */
[----:B--2---:R-:W0:Y:S08]  /*0900*/  F2I.TRUNC.NTZ R2, R2 ;  /* 0x0000000200027305 */ /* 0x004e30000020f100 */
[----:B---3--:R-:W1:Y:S01]  /*0910*/  F2I.TRUNC.NTZ R12, R12 ;  /* 0x0000000c000c7305 */ /* 0x008e62000020f100 */
[----:B0-----:R-:W-:-:S04]  /*0920*/  I2FP.F32.S32 R9, R2 ;  /* 0x0000000200097245 */ /* 0x001fc80000201400 */
[----:B------:R-:W-:Y:S02]  /*0930*/  FMNMX R11, R4, R9, !PT ;  /* 0x00000009040b7209 */ /* 0x000fe40007800000 */
[----:B-1----:R-:W-:-:S03]  /*0940*/  I2FP.F32.S32 R13, R12 ;  /* 0x0000000c000d7245 */ /* 0x002fc60000201400 */
[--C-:B------:R-:W-:Y:S01]  /*0950*/  FADD R8, R4, -R11.reuse ;  /* 0x8000000b04087221 */ /* 0x100fe20000000000 */
[----:B------:R-:W-:-:S03]  /*0960*/  FADD R10, R9, -R11 ;  /* 0x8000000b090a7221 */ /* 0x000fc60000000000 */
[-C--:B------:R-:W-:Y:S01]  /*0970*/  FFMA.SAT R4, R8, R15.reuse, 0.5 ;  /* 0x3f00000008047423 */ /* 0x080fe2000000200f */
[----:B------:R-:W-:-:S03]  /*0980*/  FFMA.SAT R2, R10, R15, 0.5 ;  /* 0x3f0000000a027423 */ /* 0x000fc6000000200f */
[-C--:B------:R-:W-:Y:S01]  /*0990*/  FFMA.RM R6, R4, R16.reuse, 12582913 ;  /* 0x4b40000104067423 */ /* 0x080fe20000004010 */
[C---:B------:R-:W-:Y:S01]  /*09a0*/  FMNMX R4, R11.reuse, R13, !PT ;  /* 0x0000000d0b047209 */ /* 0x040fe20007800000 */
[----:B------:R-:W-:Y:S02]  /*09b0*/  FFMA.RM R2, R2, R16, 12582913 ;  /* 0x4b40000102027423 */ /* 0x000fe40000004010 */
[C---:B------:R-:W-:Y:S01]  /*09c0*/  FADD R7, R6.reuse, -12583039 ;  /* 0xcb40007f06077421 */ /* 0x040fe20000000000 */
[----:B------:R-:W-:Y:S01]  /*09d0*/  SHF.L.U32 R6, R6, 0x17, RZ ;  /* 0x0000001706067819 */ /* 0x000fe200000006ff */
[--C-:B------:R-:W-:Y:S01]  /*09e0*/  FADD R12, R11, -R4.reuse ;  /* 0x800000040b0c7221 */ /* 0x100fe20000000000 */
[----:B------:R-:W-:Y:S01]  /*09f0*/  FADD R14, R13, -R4 ;  /* 0x800000040d0e7221 */ /* 0x000fe20000000000 */
[----:B------:R-:W-:Y:S01]  /*0a00*/  FFMA R7, R8, 1.4426950216293334961, -R7 ;  /* 0x3fb8aa3b08077823 */ /* 0x000fe20000000807 */
[----:B------:R-:W-:-:S03]  /*0a10*/  FADD R9, R2, -12583039 ;  /* 0xcb40007f02097421 */ /* 0x000fc60000000000 */
[----:B------:R-:W-:Y:S01]  /*0a20*/  FFMA R8, R8, 1.925963033500011079e-08, R7 ;  /* 0x32a5706008087823 */ /* 0x000fe20000000007 */
[-C--:B------:R-:W-:Y:S01]  /*0a30*/  FFMA.SAT R7, R12, R15.reuse, 0.5 ;  /* 0x3f0000000c077423 */ /* 0x080fe2000000200f */
[----:B------:R-:W-:Y:S01]  /*0a40*/  FFMA.SAT R15, R14, R15, 0.5 ;  /* 0x3f0000000e0f7423 */ /* 0x000fe2000000200f */
[C---:B------:R-:W-:Y:S02]  /*0a50*/  FFMA R11, R10.reuse, 1.4426950216293334961, -R9 ;  /* 0x3fb8aa3b0a0b7823 */ /* 0x040fe40000000809 */
[-C--:B------:R-:W-:Y:S01]  /*0a60*/  FFMA.RM R7, R7, R16.reuse, 12582913 ;  /* 0x4b40000107077423 */ /* 0x080fe20000004010 */
[----:B------:R-:W0:Y:S01]  /*0a70*/  MUFU.EX2 R9, R8 ;  /* 0x0000000800097308 */ /* 0x000e220000000800 */
[----:B------:R-:W-:Y:S01]  /*0a80*/  FFMA.RM R15, R15, R16, 12582913 ;  /* 0x4b4000010f0f7423 */ /* 0x000fe20000004010 */
[----:B------:R-:W-:Y:S01]  /*0a90*/  FFMA R11, R10, 1.925963033500011079e-08, R11 ;  /* 0x32a570600a0b7823 */ /* 0x000fe2000000000b */
[C---:B------:R-:W-:Y:S01]  /*0aa0*/  FADD R13, R7.reuse, -12583039 ;  /* 0xcb40007f070d7421 */ /* 0x040fe20000000000 */
[----:B------:R-:W-:Y:S01]  /*0ab0*/  SHF.L.U32 R7, R7, 0x17, RZ ;  /* 0x0000001707077819 */ /* 0x000fe200000006ff */
[----:B------:R-:W-:-:S02]  /*0ac0*/  FADD R17, R15, -12583039 ;  /* 0xcb40007f0f117421 */ /* 0x000fc40000000000 */
[----:B------:R-:W-:Y:S01]  /*0ad0*/  FFMA R13, R12, 1.4426950216293334961, -R13 ;  /* 0x3fb8aa3b0c0d7823 */ /* 0x000fe2000000080d */
[----:B------:R-:W1:Y:S01]  /*0ae0*/  MUFU.EX2 R11, R11 ;  /* 0x0000000b000b7308 */ /* 0x000e620000000800 */
[----:B------:R-:W-:Y:S02]  /*0af0*/  FFMA R17, R14, 1.4426950216293334961, -R17 ;  /* 0x3fb8aa3b0e117823 */ /* 0x000fe40000000811 */
[----:B------:R-:W-:Y:S02]  /*0b00*/  FFMA R13, R12, 1.925963033500011079e-08, R13 ;  /* 0x32a570600c0d7823 */ /* 0x000fe4000000000d */
[----:B------:R-:W-:-:S03]  /*0b10*/  FFMA R17, R14, 1.925963033500011079e-08, R17 ;  /* 0x32a570600e117823 */ /* 0x000fc60000000011 */
[----:B------:R-:W2:Y:S01]  /*0b20*/  MUFU.EX2 R8, R13 ;  /* 0x0000000d00087308 */ /* 0x000ea20000000800 */
[----:B0-----:R-:W-:-:S04]  /*0b30*/  FMUL R6, R6, R9 ;  /* 0x0000000906067220 */ /* 0x001fc80000400000 */
[----:B------:R-:W-:Y:S01]  /*0b40*/  FMUL R6, R3, R6 ;  /* 0x0000000603067220 */ /* 0x000fe20000400000 */
[----:B------:R-:W-:Y:S02]  /*0b50*/  SHF.L.U32 R3, R2, 0x17, RZ ;  /* 0x0000001702037819 */ /* 0x000fe400000006ff */
[----:B------:R-:W0:Y:S01]  /*0b60*/  MUFU.EX2 R17, R17 ;  /* 0x0000001100117308 */ /* 0x000e220000000800 */
[----:B------:R-:W-:Y:S02]  /*0b70*/  SHF.L.U32 R2, R15, 0x17, RZ ;  /* 0x000000170f027819 */ /* 0x000fe400000006ff */
[----:B-1----:R-:W-:Y:S01]  /*0b80*/  FFMA R3, R3, R11, R6 ;  /* 0x0000000b03037223 */ /* 0x002fe20000000006 */
[----:B--2---:R-:W-:-:S04]  /*0b90*/  FMUL R8, R7, R8 ;  /* 0x0000000807087220 */ /* 0x004fc80000400000 */
[----:B------:R-:W-:-:S04]  /*0ba0*/  FMUL R3, R3, R8 ;  /* 0x0000000803037220 */ /* 0x000fc80000400000 */
[----:B0-----:R-:W-:-:S07]  /*0bb0*/  FFMA R3, R2, R17, R3 ;  /* 0x0000001102037223 */ /* 0x001fce0000000003 */
.L_x_3:
[----:B------:R-:W-:Y:S05]  /*0bc0*/  BRA.U UP1, `(.L_x_0) ;  /* 0x0000000101747547 */ /* 0x000fea000b800000 */
[----:B------:R-:W1:Y:S01]  /*0bd0*/  LDC.64 R6, c[0x0][0x380] ;  /* 0x0000e000ff067b82 */ /* 0x000e620000000a00 */
[----:B------:R-:W-:-:S05]  /*0be0*/  IADD3 R9, PT, PT, R0, UR4, RZ ;  /* 0x0000000400097c10 */ /* 0x000fca000fffe0ff */
[----:B-1----:R-:W-:-:S06]  /*0bf0*/  IMAD.WIDE R6, R9, 0x4, R6 ;  /* 0x0000000409067825 */ /* 0x002fcc00078e0206 */
[----:B0-----:R-:W2:Y:S01]  /*0c00*/  LDG.E R6, desc[UR12][R6.64] ;  /* 0x0000000c06067981 */ /* 0x001ea2000c1e1900 */
[----:B------:R-:W-:Y:S01]  /*0c10*/  HFMA2 R8, -RZ, RZ, 0.96630859375, -0.0022525787353515625 ;  /* 0x3bbb989dff087431 */ /* 0x000fe200000001ff */
[----:B------:R-:W-:Y:S01]  /*0c20*/  MOV R11, 0x437c0000 ;  /* 0x437c0000000b7802 */ /* 0x000fe20000000f00 */
[----:B--2---:R-:W0:Y:S02]  /*0c30*/  F2I.TRUNC.NTZ R0, R6 ;  /* 0x0000000600007305 */ /* 0x004e24000020f100 */
[----:B0-----:R-:W-:-:S04]  /*0c40*/  I2FP.F32.S32 R9, R0 ;  /* 0x0000000000097245 */ /* 0x001fc80000201400 */
[----:B------:R-:W-:-:S05]  /*0c50*/  FMNMX R0, R4, R9, !PT ;  /* 0x0000000904007209 */ /* 0x000fca0007800000 */
[--C-:B------:R-:W-:Y:S01]  /*0c60*/  FADD R2, R4, -R0.reuse ;  /* 0x8000000004027221 */ /* 0x100fe20000000000 */
[----:B------:R-:W-:-:S03]  /*0c70*/  FADD R9, R9, -R0 ;  /* 0x8000000009097221 */ /* 0x000fc60000000000 */
[-C--:B------:R-:W-:Y:S01]  /*0c80*/  FFMA.SAT R4, R2, R8.reuse, 0.5 ;  /* 0x3f00000002047423 */ /* 0x080fe20000002008 */
[----:B------:R-:W-:-:S03]  /*0c90*/  FFMA.SAT R8, R9, R8, 0.5 ;  /* 0x3f00000009087423 */ /* 0x000fc60000002008 */
[-C--:B------:R-:W-:Y:S01]  /*0ca0*/  FFMA.RM R4, R4, R11.reuse, 12582913 ;  /* 0x4b40000104047423 */ /* 0x080fe2000000400b */
[----:B------:R-:W-:-:S03]  /*0cb0*/  FFMA.RM R8, R8, R11, 12582913 ;  /* 0x4b40000108087423 */ /* 0x000fc6000000400b */
[----:B------:R-:W-:Y:S01]  /*0cc0*/  FADD R7, R4, -12583039 ;  /* 0xcb40007f04077421 */ /* 0x000fe20000000000 */
[----:B------:R-:W-:Y:S01]  /*0cd0*/  FADD R6, R8, -12583039 ;  /* 0xcb40007f08067421 */ /* 0x000fe20000000000 */
[----:B------:R-:W-:Y:S02]  /*0ce0*/  SHF.L.U32 R4, R4, 0x17, RZ ;  /* 0x0000001704047819 */ /* 0x000fe400000006ff */
[----:B------:R-:W-:Y:S01]  /*0cf0*/  FFMA R7, R2, 1.4426950216293334961, -R7 ;  /* 0x3fb8aa3b02077823 */ /* 0x000fe20000000807 */
[C---:B------:R-:W-:Y:S01]  /*0d00*/  FFMA R6, R9.reuse, 1.4426950216293334961, -R6 ;  /* 0x3fb8aa3b09067823 */ /* 0x040fe20000000806 */
[----:B------:R-:W-:Y:S02]  /*0d10*/  SHF.L.U32 R8, R8, 0x17, RZ ;  /* 0x0000001708087819 */ /* 0x000fe400000006ff */
[----:B------:R-:W-:Y:S01]  /*0d20*/  FFMA R7, R2, 1.925963033500011079e-08, R7 ;  /* 0x32a5706002077823 */ /* 0x000fe20000000007 */
[----:B------:R-:W-:-:S05]  /*0d30*/  FFMA R6, R9, 1.925963033500011079e-08, R6 ;  /* 0x32a5706009067823 */ /* 0x000fca0000000006 */
[----:B------:R-:W0:Y:S08]  /*0d40*/  MUFU.EX2 R7, R7 ;  /* 0x0000000700077308 */ /* 0x000e300000000800 */
[----:B------:R-:W1:Y:S01]  /*0d50*/  MUFU.EX2 R6, R6 ;  /* 0x0000000600067308 */ /* 0x000e620000000800 */
[----:B0-----:R-:W-:-:S04]  /*0d60*/  FMUL R4, R4, R7 ;  /* 0x0000000704047220 */ /* 0x001fc80000400000 */
[----:B------:R-:W-:Y:S01]  /*0d70*/  FMUL R3, R3, R4 ;  /* 0x0000000403037220 */ /* 0x000fe20000400000 */
[----:B------:R-:W-:-:S03]  /*0d80*/  MOV R4, R0 ;  /* 0x0000000000047202 */ /* 0x000fc60000000f00 */
[----:B-1----:R-:W-:-:S07]  /*0d90*/  FFMA R3, R8, R6, R3 ;  /* 0x0000000608037223 */ /* 0x002fce0000000003 */
.L_x_0:
[----:B------:R-:W1:Y:S02]  /*0da0*/  LDC R0, c[0x0][0x390] ;  /* 0x0000e400ff007b82 */ /* 0x000e640000000800 */
[----:B-1----:R-:W-:-:S13]  /*0db0*/  ISETP.GE.AND P0, PT, R0, 0x1, PT ;  /* 0x000000010000780c */ /* 0x002fda0003f06270 */
[----:B0-----:R-:W-:Y:S05]  /*0dc0*/  @!P0 EXIT ;  /* 0x000000000000894d */ /* 0x001fea0003800000 */
[C---:B------:R-:W-:Y:S01]  /*0dd0*/  ISETP.GE.U32.AND P0, PT, R0.reuse, 0x8, PT ;  /* 0x000000080000780c */ /* 0x040fe20003f06070 */
[----:B------:R-:W-:Y:S02]  /*0de0*/  HFMA2 R6, -RZ, RZ, 0, 0 ;  /* 0x00000000ff067431 */ /* 0x000fe400000001ff */
[----:B------:R-:W-:Y:S01]  /*0df0*/  IMAD R5, R5, R0, RZ ;  /* 0x0000000005057224 */ /* 0x000fe200078e02ff */
[----:B------:R-:W-:-:S09]  /*0e00*/  LOP3.LUT R19, R0, 0x7, RZ, 0xc0, !PT ;  /* 0x0000000700137812 */ /* 0x000fd200078ec0ff */
[----:B------:R-:W-:Y:S05]  /*0e10*/  @!P0 BRA `(.L_x_4) ;  /* 0x0000000c00888947 */ /* 0x000fea0003800000 */
[----:B------:R-:W0:Y:S01]  /*0e20*/  LDCU.128 UR8, c[0x0][0x380] ;  /* 0x00007000ff0877ac */ /* 0x000e220008000c00 */
[----:B------:R-:W-:Y:S02]  /*0e30*/  LOP3.LUT R6, R0, 0x7ffffff8, RZ, 0xc0, !PT ;  /* 0x7ffffff800067812 */ /* 0x000fe400078ec0ff */
[----:B------:R-:W-:Y:S02]  /*0e40*/  MOV R18, R5 ;  /* 0x0000000500127202 */ /* 0x000fe40000000f00 */
[----:B------:R-:W-:Y:S01]  /*0e50*/  IADD3 R16, PT, PT, -R6, RZ, RZ ;  /* 0x000000ff06107210 */ /* 0x000fe20007ffe1ff */
[----:B0-----:R-:W-:Y:S02]  /*0e60*/  UIADD3 UR6, UP0, UPT, UR8, 0x10, URZ ;  /* 0x0000001008067890 */ /* 0x001fe4000ff1e0ff */
[----:B------:R-:W-:Y:S02]  /*0e70*/  UIADD3 UR4, UP1, UPT, UR10, 0x10, URZ ;  /* 0x000000100a047890 */ /* 0x000fe4000ff3e0ff */
[----:B------:R-:W-:-:S02]  /*0e80*/  UIADD3.X UR7, UPT, UPT, URZ, UR9, URZ, UP0, !UPT ;  /* 0x00000009ff077290 */ /* 0x000fc400087fe4ff */
[----:B------:R-:W-:-:S12]  /*0e90*/  UIADD3.X UR5, UPT, UPT, URZ, UR11, URZ, UP1, !UPT ;  /* 0x0000000bff057290 */ /* 0x000fd80008ffe4ff */
.L_x_21:
[----:B------:R-:W-:Y:S02]  /*0ea0*/  MOV R14, UR6 ;  /* 0x00000006000e7c02 */ /* 0x000fe40008000f00 */
[----:B------:R-:W-:-:S03]  /*0eb0*/  MOV R15, UR7 ;  /* 0x00000007000f7c02 */ /* 0x000fc60008000f00 */
[----:B------:R-:W-:-:S05]  /*0ec0*/  IMAD.WIDE R14, R18, 0x4, R14 ;  /* 0x00000004120e7825 */ /* 0x000fca00078e020e */
[----:B0-----:R-:W2:Y:S01]  /*0ed0*/  LDG.E R7, desc[UR12][R14.64+-0x10] ;  /* 0xfffff00c0e077981 */ /* 0x001ea2000c1e1900 */
[----:B------:R-:W-:Y:S01]  /*0ee0*/  HFMA2 R9, -RZ, RZ, 3.7421875, 0 ;  /* 0x437c0000ff097431 */ /* 0x000fe200000001ff */
[----:B------:R-:W-:Y:S01]  /*0ef0*/  MOV R0, 0x3bbb989d ;  /* 0x3bbb989d00007802 */ /* 0x000fe20000000f00 */
[----:B------:R-:W0:Y:S01]  /*0f00*/  MUFU.RCP R8, R3 ;  /* 0x0000000300087308 */ /* 0x000e220000001000 */
[----:B------:R-:W-:Y:S01]  /*0f10*/  MOV R10, UR4 ;  /* 0x00000004000a7c02 */ /* 0x000fe20008000f00 */
[----:B------:R-:W-:Y:S01]  /*0f20*/  BSSY.RECONVERGENT B2, `(.L_x_5) ;  /* 0x0000018000027945 */ /* 0x000fe20003800200 */
[----:B------:R-:W-:Y:S02]  /*0f30*/  MOV R11, UR5 ;  /* 0x00000005000b7c02 */ /* 0x000fe40008000f00 */
[----:B------:R-:W-:Y:S01]  /*0f40*/  IADD3 R16, PT, PT, R16, 0x8, RZ ;  /* 0x0000000810107810 */ /* 0x000fe20007ffe0ff */
[----:B------:R-:W-:-:S03]  /*0f50*/  IMAD.WIDE R10, R18, 0x4, R10 ;  /* 0x00000004120a7825 */ /* 0x000fc600078e020a */
[----:B------:R-:W-:Y:S01]  /*0f60*/  ISETP.NE.AND P2, PT, R16, RZ, PT ;  /* 0x000000ff1000720c */ /* 0x000fe20003f45270 */
[----:B--2---:R-:W-:-:S04]  /*0f70*/  FADD R7, R7, -R4 ;  /* 0x8000000407077221 */ /* 0x004fc80000000000 */
[----:B------:R-:W-:-:S04]  /*0f80*/  FFMA.SAT R0, R7, R0, 0.5 ;  /* 0x3f00000007007423 */ /* 0x000fc80000002000 */
[----:B------:R-:W-:Y:S01]  /*0f90*/  FFMA.RM R0, R0, R9, 12582913 ;  /* 0x4b40000100007423 */ /* 0x000fe20000004009 */
[----:B0-----:R-:W-:-:S03]  /*0fa0*/  FFMA R9, R8, -R3, 1 ;  /* 0x3f80000008097423 */ /* 0x001fc60000000803 */
[C---:B------:R-:W-:Y:S01]  /*0fb0*/  FADD R2, R0.reuse, -12583039 ;  /* 0xcb40007f00027421 */ /* 0x040fe20000000000 */
[----:B------:R-:W-:Y:S01]  /*0fc0*/  SHF.L.U32 R0, R0, 0x17, RZ ;  /* 0x0000001700007819 */ /* 0x000fe200000006ff */
[----:B------:R-:W-:Y:S02]  /*0fd0*/  FFMA R9, R8, R9, R8 ;  /* 0x0000000908097223 */ /* 0x000fe40000000008 */
[----:B------:R-:W-:-:S04]  /*0fe0*/  FFMA R2, R7, 1.4426950216293334961, -R2 ;  /* 0x3fb8aa3b07027823 */ /* 0x000fc80000000802 */
[----:B------:R-:W-:-:S04]  /*0ff0*/  FFMA R2, R7, 1.925963033500011079e-08, R2 ;  /* 0x32a5706007027823 */ /* 0x000fc80000000002 */
[----:B------:R-:W0:Y:S02]  /*1000*/  MUFU.EX2 R7, R2 ;  /* 0x0000000200077308 */ /* 0x000e240000000800 */
[----:B0-----:R-:W-:-:S06]  /*1010*/  FMUL R0, R0, R7 ;  /* 0x0000000700007220 */ /* 0x001fcc0000400000 */
[----:B------:R-:W0:Y:S01]  /*1020*/  FCHK P0, R0, R3 ;  /* 0x0000000300007302 */ /* 0x000e220000000000 */
[----:B------:R-:W-:-:S04]  /*1030*/  FFMA R8, R0, R9, RZ ;  /* 0x0000000900087223 */ /* 0x000fc800000000ff */
[----:B------:R-:W-:-:S04]  /*1040*/  FFMA R2, R8, -R3, R0 ;  /* 0x8000000308027223 */ /* 0x000fc80000000000 */
[----:B------:R-:W-:Y:S01]  /*1050*/  FFMA R9, R9, R2, R8 ;  /* 0x0000000209097223 */ /* 0x000fe20000000008 */
[----:B0-----:R-:W-:Y:S06]  /*1060*/  @!P0 BRA `(.L_x_6) ;  /* 0x00000000000c8947 */ /* 0x001fec0003800000 */
[----:B------:R-:W-:-:S07]  /*1070*/  MOV R2, 0x1090 ;  /* 0x0000109000027802 */ /* 0x000fce0000000f00 */
[----:B------:R-:W-:Y:S05]  /*1080*/  CALL.REL.NOINC `($__internal_0_$__cuda_sm3x_div_rn_noftz_f32_slowpath) ;  /* 0x0000001800447944 */ /* 0x000fea0003c00000 */
[----:B------:R-:W-:-:S07]  /*1090*/  MOV R9, R7 ;  /* 0x0000000700097202 */ /* 0x000fce0000000f00 */
.L_x_6:
[----:B------:R-:W-:Y:S05]  /*10a0*/  BSYNC.RECONVERGENT B2 ;  /* 0x0000000000027941 */ /* 0x000fea0003800200 */
.L_x_5:
[----:B------:R0:W-:Y:S04]  /*10b0*/  STG.E desc[UR12][R10.64+-0x10], R9 ;  /* 0xfffff0090a007986 */ /* 0x0001e8000c10190c */
[----:B------:R-:W2:Y:S01]  /*10c0*/  LDG.E R7, desc[UR12][R14.64+-0xc] ;  /* 0xfffff40c0e077981 */ /* 0x000ea2000c1e1900 */
[----:B------:R-:W-:Y:S01]  /*10d0*/  HFMA2 R0, -RZ, RZ, 0.96630859375, -0.0022525787353515625 ;  /* 0x3bbb989dff007431 */ /* 0x000fe200000001ff */
[----:B------:R-:W-:Y:S01]  /*10e0*/  MOV R13, 0x437c0000 ;  /* 0x437c0000000d7802 */ /* 0x000fe20000000f00 */
[----:B------:R-:W0:Y:S01]  /*10f0*/  MUFU.RCP R8, R3 ;  /* 0x0000000300087308 */ /* 0x000e220000001000 */
[----:B------:R-:W-:Y:S01]  /*1100*/  BSSY.RECONVERGENT B2, `(.L_x_7) ;  /* 0x0000014000027945 */ /* 0x000fe20003800200 */
[----:B0-----:R-:W-:Y:S01]  /*1110*/  FFMA R9, R8, -R3, 1 ;  /* 0x3f80000008097423 */ /* 0x001fe20000000803 */
[----:B--2---:R-:W-:-:S04]  /*1120*/  FADD R7, R7, -R4 ;  /* 0x8000000407077221 */ /* 0x004fc80000000000 */
[----:B------:R-:W-:-:S04]  /*1130*/  FFMA.SAT R0, R7, R0, 0.5 ;  /* 0x3f00000007007423 */ /* 0x000fc80000002000 */
[----:B------:R-:W-:-:S04]  /*1140*/  FFMA.RM R0, R0, R13, 12582913 ;  /* 0x4b40000100007423 */ /* 0x000fc8000000400d */
[C---:B------:R-:W-:Y:S01]  /*1150*/  FADD R2, R0.reuse, -12583039 ;  /* 0xcb40007f00027421 */ /* 0x040fe20000000000 */
[----:B------:R-:W-:-:S03]  /*1160*/  SHF.L.U32 R0, R0, 0x17, RZ ;  /* 0x0000001700007819 */ /* 0x000fc600000006ff */
[----:B------:R-:W-:-:S04]  /*1170*/  FFMA R2, R7, 1.4426950216293334961, -R2 ;  /* 0x3fb8aa3b07027823 */ /* 0x000fc80000000802 */
[----:B------:R-:W-:-:S04]  /*1180*/  FFMA R2, R7, 1.925963033500011079e-08, R2 ;  /* 0x32a5706007027823 */ /* 0x000fc80000000002 */
[----:B------:R-:W0:Y:S02]  /*1190*/  MUFU.EX2 R7, R2 ;  /* 0x0000000200077308 */ /* 0x000e240000000800 */
[----:B0-----:R-:W-:Y:S01]  /*11a0*/  FMUL R12, R0, R7 ;  /* 0x00000007000c7220 */ /* 0x001fe20000400000 */
[----:B------:R-:W-:-:S05]  /*11b0*/  FFMA R0, R8, R9, R8 ;  /* 0x0000000908007223 */ /* 0x000fca0000000008 */
[----:B------:R-:W0:Y:S01]  /*11c0*/  FCHK P0, R12, R3 ;  /* 0x000000030c007302 */ /* 0x000e220000000000 */
[----:B------:R-:W-:-:S04]  /*11d0*/  FFMA R7, R0, R12, RZ ;  /* 0x0000000c00077223 */ /* 0x000fc800000000ff */
[----:B------:R-:W-:-:S04]  /*11e0*/  FFMA R8, R7, -R3, R12 ;  /* 0x8000000307087223 */ /* 0x000fc8000000000c */
[----:B------:R-:W-:Y:S01]  /*11f0*/  FFMA R7, R0, R8, R7 ;  /* 0x0000000800077223 */ /* 0x000fe20000000007 */
[----:B0-----:R-:W-:Y:S06]  /*1200*/  @!P0 BRA `(.L_x_8) ;  /* 0x00000000000c8947 */ /* 0x001fec0003800000 */
[----:B------:R-:W-:Y:S02]  /*1210*/  MOV R0, R12 ;  /* 0x0000000c00007202 */ /* 0x000fe40000000f00 */
[----:B------:R-:W-:-:S07]  /*1220*/  MOV R2, 0x1240 ;  /* 0x0000124000027802 */ /* 0x000fce0000000f00 */
[----:B------:R-:W-:Y:S05]  /*1230*/  CALL.REL.NOINC `($__internal_0_$__cuda_sm3x_div_rn_noftz_f32_slowpath) ;  /* 0x0000001400d87944 */ /* 0x000fea0003c00000 */
.L_x_8:
[----:B------:R-:W-:Y:S05]  /*1240*/  BSYNC.RECONVERGENT B2 ;  /* 0x0000000000027941 */ /* 0x000fea0003800200 */
.L_x_7:
[----:B------:R0:W-:Y:S04]  /*1250*/  STG.E desc[UR12][R10.64+-0xc], R7 ;  /* 0xfffff4070a007986 */ /* 0x0001e8000c10190c */
[----:B------:R-:W2:Y:S01]  /*1260*/  LDG.E R9, desc[UR12][R14.64+-0x8] ;  /* 0xfffff80c0e097981 */ /* 0x000ea2000c1e1900 */
[----:B------:R-:W-:Y:S01]  /*1270*/  HFMA2 R0, -RZ, RZ, 0.96630859375, -0.0022525787353515625 ;  /* 0x3bbb989dff007431 */ /* 0x000fe200000001ff */
[----:B------:R-:W-:Y:S01]  /*1280*/  MOV R13, 0x437c0000 ;  /* 0x437c0000000d7802 */ /* 0x000fe20000000f00 */
[----:B------:R-:W1:Y:S01]  /*1290*/  MUFU.RCP R8, R3 ;  /* 0x0000000300087308 */ /* 0x000e620000001000 */
[----:B------:R-:W-:Y:S01]  /*12a0*/  BSSY.RECONVERGENT B2, `(.L_x_9) ;  /* 0x0000014000027945 */ /* 0x000fe20003800200 */
[----:B--2---:R-:W-:-:S04]  /*12b0*/  FADD R9, R9, -R4 ;  /* 0x8000000409097221 */ /* 0x004fc80000000000 */
[----:B------:R-:W-:-:S04]  /*12c0*/  FFMA.SAT R0, R9, R0, 0.5 ;  /* 0x3f00000009007423 */ /* 0x000fc80000002000 */
[----:B------:R-:W-:-:S04]  /*12d0*/  FFMA.RM R0, R0, R13, 12582913 ;  /* 0x4b40000100007423 */ /* 0x000fc8000000400d */
[C---:B------:R-:W-:Y:S01]  /*12e0*/  FADD R2, R0.reuse, -12583039 ;  /* 0xcb40007f00027421 */ /* 0x040fe20000000000 */
[----:B------:R-:W-:-:S03]  /*12f0*/  SHF.L.U32 R0, R0, 0x17, RZ ;  /* 0x0000001700007819 */ /* 0x000fc600000006ff */
[----:B------:R-:W-:-:S04]  /*1300*/  FFMA R2, R9, 1.4426950216293334961, -R2 ;  /* 0x3fb8aa3b09027823 */ /* 0x000fc80000000802 */
[----:B------:R-:W-:Y:S01]  /*1310*/  FFMA R2, R9, 1.925963033500011079e-08, R2 ;  /* 0x32a5706009027823 */ /* 0x000fe20000000002 */
[----:B-1----:R-:W-:-:S03]  /*1320*/  FFMA R9, R8, -R3, 1 ;  /* 0x3f80000008097423 */ /* 0x002fc60000000803 */
[----:B0-----:R-:W0:Y:S02]  /*1330*/  MUFU.EX2 R7, R2 ;  /* 0x0000000200077308 */ /* 0x001e240000000800 */
        /* <DEDUP_REMOVED lines=10> */
.L_x_10:
[----:B------:R-:W-:Y:S05]  /*13e0*/  BSYNC.RECONVERGENT B2 ;  /* 0x0000000000027941 */ /* 0x000fea0003800200 */
.L_x_9:
        /* <DEDUP_REMOVED lines=25> */
.L_x_12:
[----:B------:R-:W-:Y:S05]  /*1580*/  BSYNC.RECONVERGENT B2 ;  /* 0x0000000000027941 */ /* 0x000fea0003800200 */
.L_x_11:
        /* <DEDUP_REMOVED lines=25> */
.L_x_14:
[----:B------:R-:W-:Y:S05]  /*1720*/  BSYNC.RECONVERGENT B2 ;  /* 0x0000000000027941 */ /* 0x000fea0003800200 */
.L_x_13:
        /* <DEDUP_REMOVED lines=25> */
.L_x_16:
[----:B------:R-:W-:Y:S05]  /*18c0*/  BSYNC.RECONVERGENT B2 ;  /* 0x0000000000027941 */ /* 0x000fea0003800200 */
.L_x_15:
        /* <DEDUP_REMOVED lines=25> */
.L_x_18:
[----:B------:R-:W-:Y:S05]  /*1a60*/  BSYNC.RECONVERGENT B2 ;  /* 0x0000000000027941 */ /* 0x000fea0003800200 */
.L_x_17:
        /* <DEDUP_REMOVED lines=13> */
[----:B------:R-:W-:Y:S01]  /*1b40*/  FFMA R9, R0, 1.925963033500011079e-08, R9 ;  /* 0x32a5706000097823 */ /* 0x000fe20000000009 */
[----:B------:R-:W-:-:S05]  /*1b50*/  FFMA R0, R8, R7, R8 ;  /* 0x0000000708007223 */ /* 0x000fca0000000008 */
[----:B------:R-:W0:Y:S02]  /*1b60*/  MUFU.EX2 R9, R9 ;  /* 0x0000000900097308 */ /* 0x000e240000000800 */
[----:B0-----:R-:W-:-:S06]  /*1b70*/  FMUL R13, R2, R9 ;  /* 0x00000009020d7220 */ /* 0x001fcc0000400000 */
        /* <DEDUP_REMOVED lines=8> */
.L_x_20:
[----:B------:R-:W-:Y:S05]  /*1c00*/  BSYNC.RECONVERGENT B2 ;  /* 0x0000000000027941 */ /* 0x000fea0003800200 */
.L_x_19:
[----:B------:R0:W-:Y:S01]  /*1c10*/  STG.E desc[UR12][R10.64+0xc], R7 ;  /* 0x00000c070a007986 */ /* 0x0001e2000c10190c */
[----:B------:R-:W-:Y:S01]  /*1c20*/  IADD3 R18, PT, PT, R18, 0x8, RZ ;  /* 0x0000000812127810 */ /* 0x000fe20007ffe0ff */
[----:B------:R-:W-:Y:S06]  /*1c30*/  @P2 BRA `(.L_x_21) ;  /* 0xfffffff000982947 */ /* 0x000fec000383ffff */
.L_x_4:
[----:B------:R-:W-:-:S13]  /*1c40*/  ISETP.NE.AND P0, PT, R19, RZ, PT ;  /* 0x000000ff1300720c */ /* 0x000fda0003f05270 */
[----:B------:R-:W-:Y:S05]  /*1c50*/  @!P0 EXIT ;  /* 0x000000000000894d */ /* 0x000fea0003800000 */
[----:B------:R-:W1:Y:S01]  /*1c60*/  LDCU UR4, c[0x0][0x390] ;  /* 0x00007200ff0477ac */ /* 0x000e620008000800 */
[----:B------:R-:W-:Y:S01]  /*1c70*/  ISETP.GE.U32.AND P0, PT, R19, 0x4, PT ;  /* 0x000000041300780c */ /* 0x000fe20003f06070 */
[----:B-1----:R-:W-:-:S12]  /*1c80*/  ULOP3.LUT UR4, UR4, 0x3, URZ, 0xc0, !UPT ;  /* 0x0000000304047892 */ /* 0x002fd8000f8ec0ff */
[----:B------:R-:W-:Y:S05]  /*1c90*/  @!P0 BRA `(.L_x_22) ;  /* 0x0000000400b88947 */ /* 0x000fea0003800000 */
[----:B------:R-:W1:Y:S01]  /*1ca0*/  LDC.64 R14, c[0x0][0x380] ;  /* 0x0000e000ff0e7b82 */ /* 0x000e620000000a00 */
[----:B0-----:R-:W-:-:S05]  /*1cb0*/  IADD3 R10, PT, PT, R5, R6, RZ ;  /* 0x00000006050a7210 */ /* 0x001fca0007ffe0ff */
[----:B-1----:R-:W-:-:S05]  /*1cc0*/  IMAD.WIDE R14, R10, 0x4, R14 ;  /* 0x000000040a0e7825 */ /* 0x002fca00078e020e */
[----:B------:R-:W2:Y:S01]  /*1cd0*/  LDG.E R7, desc[UR12][R14.64] ;  /* 0x0000000c0e077981 */ /* 0x000ea2000c1e1900 */
[----:B------:R-:W-:Y:S01]  /*1ce0*/  HFMA2 R0, -RZ, RZ, 0.96630859375, -0.0022525787353515625 ;  /* 0x3bbb989dff007431 */ /* 0x000fe200000001ff */
[----:B------:R-:W-:Y:S01]  /*1cf0*/  MOV R9, 0x437c0000 ;  /* 0x437c000000097802 */ /* 0x000fe20000000f00 */
[----:B------:R-:W0:Y:S01]  /*1d00*/  MUFU.RCP R8, R3 ;  /* 0x0000000300087308 */ /* 0x000e220000001000 */
[----:B------:R-:W-:Y:S01]  /*1d10*/  BSSY.RECONVERGENT B2, `(.L_x_23) ;  /* 0x0000014000027945 */ /* 0x000fe20003800200 */
[----:B--2---:R-:W-:-:S04]  /*1d20*/  FADD R7, R7, -R4 ;  /* 0x8000000407077221 */ /* 0x004fc80000000000 */
[----:B------:R-:W-:-:S04]  /*1d30*/  FFMA.SAT R0, R7, R0, 0.5 ;  /* 0x3f00000007007423 */ /* 0x000fc80000002000 */
[----:B------:R-:W-:Y:S01]  /*1d40*/  FFMA.RM R0, R0, R9, 12582913 ;  /* 0x4b40000100007423 */ /* 0x000fe20000004009 */
[----:B0-----:R-:W-:-:S03]  /*1d50*/  FFMA R9, R8, -R3, 1 ;  /* 0x3f80000008097423 */ /* 0x001fc60000000803 */
        /* <DEDUP_REMOVED lines=15> */
.L_x_24:
[----:B------:R-:W-:Y:S05]  /*1e50*/  BSYNC.RECONVERGENT B2 ;  /* 0x0000000000027941 */ /* 0x000fea0003800200 */
.L_x_23:
[----:B------:R-:W0:Y:S02]  /*1e60*/  LDC.64 R8, c[0x0][0x388] ;  /* 0x0000e200ff087b82 */ /* 0x000e240000000a00 */
[----:B0-----:R-:W-:-:S05]  /*1e70*/  IMAD.WIDE R10, R10, 0x4, R8 ;  /* 0x000000040a0a7825 */ /* 0x001fca00078e0208 */
        /* <DEDUP_REMOVED lines=25> */
.L_x_26:
[----:B------:R-:W-:Y:S05]  /*2010*/  BSYNC.RECONVERGENT B2 ;  /* 0x0000000000027941 */ /* 0x000fea0003800200 */
.L_x_25:
        /* <DEDUP_REMOVED lines=25> */
.L_x_28:
[----:B------:R-:W-:Y:S05]  /*21b0*/  BSYNC.RECONVERGENT B2 ;  /* 0x0000000000027941 */ /* 0x000fea0003800200 */
.L_x_27:
        /* <DEDUP_REMOVED lines=25> */
.L_x_30:
[----:B------:R-:W-:Y:S05]  /*2350*/  BSYNC.RECONVERGENT B2 ;  /* 0x0000000000027941 */ /* 0x000fea0003800200 */
.L_x_29:
[----:B------:R1:W-:Y:S01]  /*2360*/  STG.E desc[UR12][R10.64+0xc], R7 ;  /* 0x00000c070a007986 */ /* 0x0003e2000c10190c */
[----:B------:R-:W-:-:S07]  /*2370*/  IADD3 R6, PT, PT, R6, 0x4, RZ ;  /* 0x0000000406067810 */ /* 0x000fce0007ffe0ff */
.L_x_22:
[----:B------:R-:W-:-:S13]  /*2380*/  ISETP.NE.AND P0, PT, RZ, UR4, PT ;  /* 0x00000004ff007c0c */ /* 0x000fda000bf05270 */
[----:B------:R-:W-:Y:S05]  /*2390*/  @!P0 EXIT ;  /* 0x000000000000894d */ /* 0x000fea0003800000 */
[----:B------:R-:W-:-:S09]  /*23a0*/  UISETP.NE.AND UP0, UPT, UR4, 0x1, UPT ;  /* 0x000000010400788c */ /* 0x000fd2000bf05270 */
[----:B------:R-:W-:Y:S05]  /*23b0*/  BRA.U !UP0, `(.L_x_31) ;  /* 0x0000000108e87547 */ /* 0x000fea000b800000 */
[----:B------:R-:W2:Y:S01]  /*23c0*/  LDC.64 R14, c[0x0][0x380] ;  /* 0x0000e000ff0e7b82 */ /* 0x000ea20000000a00 */
[----:B01----:R-:W-:-:S05]  /*23d0*/  IADD3 R10, PT, PT, R5, R6, RZ ;  /* 0x00000006050a7210 */ /* 0x003fca0007ffe0ff */
[----:B--2---:R-:W-:-:S05]  /*23e0*/  IMAD.WIDE R14, R10, 0x4, R14 ;  /* 0x000000040a0e7825 */ /* 0x004fca00078e020e */
        /* <DEDUP_REMOVED lines=24> */
.L_x_33:
[----:B------:R-:W-:Y:S05]  /*2570*/  BSYNC.RECONVERGENT B2 ;  /* 0x0000000000027941 */ /* 0x000fea0003800200 */
.L_x_32:
[----:B------:R-:W0:Y:S02]  /*2580*/  LDC.64 R8, c[0x0][0x388] ;  /* 0x0000e200ff087b82 */ /* 0x000e240000000a00 */
[----:B0-----:R-:W-:-:S05]  /*2590*/  IMAD.WIDE R10, R10, 0x4, R8 ;  /* 0x000000040a0a7825 */ /* 0x001fca00078e0208 */
        /* <DEDUP_REMOVED lines=25> */
.L_x_35:
[----:B------:R-:W-:Y:S05]  /*2730*/  BSYNC.RECONVERGENT B2 ;  /* 0x0000000000027941 */ /* 0x000fea0003800200 */
.L_x_34:
[----:B------:R2:W-:Y:S01]  /*2740*/  STG.E desc[UR12][R10.64+0x4], R7 ;  /* 0x000004070a007986 */ /* 0x0005e2000c10190c */
[----:B------:R-:W-:-:S07]  /*2750*/  IADD3 R6, PT, PT, R6, 0x2, RZ ;  /* 0x0000000206067810 */ /* 0x000fce0007ffe0ff */
.L_x_31:
[----:B------:R-:W3:Y:S02]  /*2760*/  LDC R0, c[0x0][0x390] ;  /* 0x0000e400ff007b82 */ /* 0x000ee40000000800 */
[----:B---3--:R-:W-:-:S04]  /*2770*/  LOP3.LUT R0, R0, 0x1, RZ, 0xc0, !PT ;  /* 0x0000000100007812 */ /* 0x008fc800078ec0ff */
[----:B------:R-:W-:-:S13]  /*2780*/  ISETP.NE.U32.AND P0, PT, R0, 0x1, PT ;  /* 0x000000010000780c */ /* 0x000fda0003f05070 */
[----:B------:R-:W-:Y:S05]  /*2790*/  @P0 EXIT ;  /* 0x000000000000094d */ /* 0x000fea0003800000 */
[----:B------:R-:W0:Y:S01]  /*27a0*/  LDC.64 R8, c[0x0][0x380] ;  /* 0x0000e000ff087b82 */ /* 0x000e220000000a00 */
[----:B------:R-:W-:-:S05]  /*27b0*/  IADD3 R5, PT, PT, R5, R6, RZ ;  /* 0x0000000605057210 */ /* 0x000fca0007ffe0ff */
[----:B012---:R-:W-:-:S06]  /*27c0*/  IMAD.WIDE R6, R5, 0x4, R8 ;  /* 0x0000000405067825 */ /* 0x007fcc00078e0208 */
[----:B------:R-:W2:Y:S01]  /*27d0*/  LDG.E R7, desc[UR12][R6.64] ;  /* 0x0000000c06077981 */ /* 0x000ea2000c1e1900 */
[----:B------:R-:W-:Y:S01]  /*27e0*/  HFMA2 R9, -RZ, RZ, 0.96630859375, -0.0022525787353515625 ;  /* 0x3bbb989dff097431 */ /* 0x000fe200000001ff */
[----:B------:R-:W-:Y:S01]  /*27f0*/  MOV R11, 0x437c0000 ;  /* 0x437c0000000b7802 */ /* 0x000fe20000000f00 */
[----:B------:R-:W0:Y:S01]  /*2800*/  MUFU.RCP R2, R3 ;  /* 0x0000000300027308 */ /* 0x000e220000001000 */
[----:B------:R-:W-:Y:S01]  /*2810*/  BSSY.RECONVERGENT B2, `(.L_x_36) ;  /* 0x0000014000027945 */ /* 0x000fe20003800200 */
[----:B--2---:R-:W-:Y:S01]  /*2820*/  FADD R4, R7, -R4 ;  /* 0x8000000407047221 */ /* 0x004fe20000000000 */
[----:B0-----:R-:W-:-:S03]  /*2830*/  FFMA R7, R2, -R3, 1 ;  /* 0x3f80000002077423 */ /* 0x001fc60000000803 */
[----:B------:R-:W-:-:S04]  /*2840*/  FFMA.SAT R0, R4, R9, 0.5 ;  /* 0x3f00000004007423 */ /* 0x000fc80000002009 */
[----:B------:R-:W-:-:S04]  /*2850*/  FFMA.RM R0, R0, R11, 12582913 ;  /* 0x4b40000100007423 */ /* 0x000fc8000000400b */
[C---:B------:R-:W-:Y:S01]  /*2860*/  FADD R9, R0.reuse, -12583039 ;  /* 0xcb40007f00097421 */ /* 0x040fe20000000000 */
[----:B------:R-:W-:-:S03]  /*2870*/  SHF.L.U32 R0, R0, 0x17, RZ ;  /* 0x0000001700007819 */ /* 0x000fc600000006ff */
[----:B------:R-:W-:-:S04]  /*2880*/  FFMA R9, R4, 1.4426950216293334961, -R9 ;  /* 0x3fb8aa3b04097823 */ /* 0x000fc80000000809 */
[----:B------:R-:W-:-:S06]  /*2890*/  FFMA R9, R4, 1.925963033500011079e-08, R9 ;  /* 0x32a5706004097823 */ /* 0x000fcc0000000009 */
        /* <DEDUP_REMOVED lines=11> */
.L_x_37:
[----:B------:R-:W-:Y:S05]  /*2950*/  BSYNC.RECONVERGENT B2 ;  /* 0x0000000000027941 */ /* 0x000fea0003800200 */
.L_x_36:
[----:B------:R-:W0:Y:S02]  /*2960*/  LDC.64 R2, c[0x0][0x388] ;  /* 0x0000e200ff027b82 */ /* 0x000e240000000a00 */
[----:B0-----:R-:W-:-:S05]  /*2970*/  IMAD.WIDE R2, R5, 0x4, R2 ;  /* 0x0000000405027825 */ /* 0x001fca00078e0202 */
[----:B------:R-:W-:Y:S01]  /*2980*/  STG.E desc[UR12][R2.64], R7 ;  /* 0x0000000702007986 */ /* 0x000fe2000c10190c */
[----:B------:R-:W-:Y:S05]  /*2990*/  EXIT ;  /* 0x000000000000794d */ /* 0x000fea0003800000 */
        .weak           $__internal_0_$__cuda_sm3x_div_rn_noftz_f32_slowpath
        .type           $__internal_0_$__cuda_sm3x_div_rn_noftz_f32_slowpath,@function
        .size           $__internal_0_$__cuda_sm3x_div_rn_noftz_f32_slowpath,(.L_x_50 - $__internal_0_$__cuda_sm3x_div_rn_noftz_f32_slowpath)
$__internal_0_$__cuda_sm3x_div_rn_noftz_f32_slowpath:
[----:B------:R-:W-:Y:S01]  /*29a0*/  SHF.R.U32.HI R7, RZ, 0x17, R3 ;  /* 0x00000017ff077819 */ /* 0x000fe20000011603 */
[----:B------:R-:W-:Y:S01]  /*29b0*/  BSSY.RECONVERGENT B0, `(.L_x_38) ;  /* 0x0000063000007945 */ /* 0x000fe20003800200 */
[----:B------:R-:W-:Y:S02]  /*29c0*/  SHF.R.U32.HI R9, RZ, 0x17, R0 ;  /* 0x00000017ff097819 */ /* 0x000fe40000011600 */
[----:B------:R-:W-:Y:S02]  /*29d0*/  LOP3.LUT R7, R7, 0xff, RZ, 0xc0, !PT ;  /* 0x000000ff07077812 */ /* 0x000fe400078ec0ff */
[----:B------:R-:W-:Y:S02]  /*29e0*/  LOP3.LUT R9, R9, 0xff, RZ, 0xc0, !PT ;  /* 0x000000ff09097812 */ /* 0x000fe400078ec0ff */
[----:B------:R-:W-:Y:S02]  /*29f0*/  IADD3 R12, PT, PT, R7, -0x1, RZ ;  /* 0xffffffff070c7810 */ /* 0x000fe40007ffe0ff */
[----:B------:R-:W-:-:S02]  /*2a00*/  IADD3 R13, PT, PT, R9, -0x1, RZ ;  /* 0xffffffff090d7810 */ /* 0x000fc40007ffe0ff */
[----:B------:R-:W-:Y:S02]  /*2a10*/  ISETP.GT.U32.AND P0, PT, R12, 0xfd, PT ;  /* 0x000000fd0c00780c */ /* 0x000fe40003f04070 */
[----:B------:R-:W-:Y:S02]  /*2a20*/  MOV R17, R3 ;  /* 0x0000000300117202 */ /* 0x000fe40000000f00 */
[----:B------:R-:W-:-:S13]  /*2a30*/  ISETP.GT.U32.OR P0, PT, R13, 0xfd, P0 ;  /* 0x000000fd0d00780c */ /* 0x000fda0000704470 */
[----:B------:R-:W-:Y:S01]  /*2a40*/  @!P0 MOV R8, RZ ;  /* 0x000000ff00088202 */ /* 0x000fe20000000f00 */
[----:B------:R-:W-:Y:S06]  /*2a50*/  @!P0 BRA `(.L_x_39) ;  /* 0x00000000005c8947 */ /* 0x000fec0003800000 */
[----:B------:R-:W-:Y:S02]  /*2a60*/  FSETP.GTU.FTZ.AND P0, PT, |R0|, +INF , PT ;  /* 0x7f8000000000780b */ /* 0x000fe40003f1c200 */
[----:B------:R-:W-:-:S04]  /*2a70*/  FSETP.GTU.FTZ.AND P1, PT, |R3|, +INF , PT ;  /* 0x7f8000000300780b */ /* 0x000fc80003f3c200 */
[----:B------:R-:W-:-:S13]  /*2a80*/  PLOP3.LUT P0, PT, P0, P1, PT, 0xf8, 0x8f ;  /* 0x00000000008f781c */ /* 0x000fda0000703f70 */
[----:B------:R-:W-:Y:S05]  /*2a90*/  @P0 BRA `(.L_x_40) ;  /* 0x00000004004c0947 */ /* 0x000fea0003800000 */
[----:B------:R-:W-:-:S13]  /*2aa0*/  LOP3.LUT P0, RZ, R17, 0x7fffffff, R0, 0xc8, !PT ;  /* 0x7fffffff11ff7812 */ /* 0x000fda000780c800 */
[----:B------:R-:W-:Y:S05]  /*2ab0*/  @!P0 BRA `(.L_x_41) ;  /* 0x00000004003c8947 */ /* 0x000fea0003800000 */
[C---:B------:R-:W-:Y:S02]  /*2ac0*/  FSETP.NEU.FTZ.AND P3, PT, |R0|.reuse, +INF , PT ;  /* 0x7f8000000000780b */ /* 0x040fe40003f7d200 */
[----:B------:R-:W-:Y:S02]  /*2ad0*/  FSETP.NEU.FTZ.AND P1, PT, |R3|, +INF , PT ;  /* 0x7f8000000300780b */ /* 0x000fe40003f3d200 */
[----:B------:R-:W-:-:S11]  /*2ae0*/  FSETP.NEU.FTZ.AND P0, PT, |R0|, +INF , PT ;  /* 0x7f8000000000780b */ /* 0x000fd60003f1d200 */
[----:B------:R-:W-:Y:S05]  /*2af0*/  @!P1 BRA !P3, `(.L_x_41) ;  /* 0x00000004002c9947 */ /* 0x000fea0005800000 */
[----:B------:R-:W-:-:S04]  /*2b00*/  LOP3.LUT P3, RZ, R0, 0x7fffffff, RZ, 0xc0, !PT ;  /* 0x7fffffff00ff7812 */ /* 0x000fc8000786c0ff */
[----:B------:R-:W-:-:S13]  /*2b10*/  PLOP3.LUT P1, PT, P1, P3, PT, 0x2f, 0xf2 ;  /* 0x0000000000f2781c */ /* 0x000fda0000f26577 */
[----:B------:R-:W-:Y:S05]  /*2b20*/  @P1 BRA `(.L_x_42) ;  /* 0x0000000400181947 */ /* 0x000fea0003800000 */
[----:B------:R-:W-:-:S04]  /*2b30*/  LOP3.LUT P1, RZ, R17, 0x7fffffff, RZ, 0xc0, !PT ;  /* 0x7fffffff11ff7812 */ /* 0x000fc8000782c0ff */
[----:B------:R-:W-:-:S13]  /*2b40*/  PLOP3.LUT P0, PT, P0, P1, PT, 0x2f, 0xf2 ;  /* 0x0000000000f2781c */ /* 0x000fda0000702577 */
[----:B------:R-:W-:Y:S05]  /*2b50*/  @P0 BRA `(.L_x_43) ;  /* 0x0000000400000947 */ /* 0x000fea0003800000 */
[----:B------:R-:W-:Y:S02]  /*2b60*/  ISETP.GE.AND P0, PT, R13, RZ, PT ;  /* 0x000000ff0d00720c */ /* 0x000fe40003f06270 */
[----:B------:R-:W-:-:S11]  /*2b70*/  ISETP.GE.AND P1, PT, R12, RZ, PT ;  /* 0x000000ff0c00720c */ /* 0x000fd60003f26270 */
[----:B------:R-:W-:Y:S01]  /*2b80*/  @P0 MOV R8, RZ ;  /* 0x000000ff00080202 */ /* 0x000fe20000000f00 */
[----:B------:R-:W-:Y:S01]  /*2b90*/  @!P0 FFMA R0, R0, 1.84467440737095516160e+19, RZ ;  /* 0x5f80000000008823 */ /* 0x000fe200000000ff */
[----:B------:R-:W-:Y:S01]  /*2ba0*/  @!P0 MOV R8, 0xffffffc0 ;  /* 0xffffffc000088802 */ /* 0x000fe20000000f00 */
[----:B------:R-:W-:-:S03]  /*2bb0*/  @!P1 FFMA R17, R3, 1.84467440737095516160e+19, RZ ;  /* 0x5f80000003119823 */ /* 0x000fc600000000ff */
[----:B------:R-:W-:-:S07]  /*2bc0*/  @!P1 IADD3 R8, PT, PT, R8, 0x40, RZ ;  /* 0x0000004008089810 */ /* 0x000fce0007ffe0ff */
.L_x_39:
[----:B------:R-:W-:Y:S01]  /*2bd0*/  LEA R12, R7, 0xc0800000, 0x17 ;  /* 0xc0800000070c7811 */ /* 0x000fe200078eb8ff */
[----:B------:R-:W-:Y:S01]  /*2be0*/  BSSY.RECONVERGENT B1, `(.L_x_44) ;  /* 0x0000036000017945 */ /* 0x000fe20003800200 */
[----:B------:R-:W-:Y:S02]  /*2bf0*/  IADD3 R9, PT, PT, R9, -0x7f, RZ ;  /* 0xffffff8109097810 */ /* 0x000fe40007ffe0ff */
[----:B------:R-:W-:-:S03]  /*2c00*/  IADD3 R21, PT, PT, -R12, R17, RZ ;  /* 0x000000110c157210 */ /* 0x000fc60007ffe1ff */
[----:B------:R-:W-:Y:S01]  /*2c10*/  IMAD R0, R9, -0x800000, R0 ;  /* 0xff80000009007824 */ /* 0x000fe200078e0200 */
[----:B------:R-:W0:Y:S01]  /*2c20*/  MUFU.RCP R12, R21 ;  /* 0x00000015000c7308 */ /* 0x000e220000001000 */
[----:B------:R-:W-:Y:S01]  /*2c30*/  FADD.FTZ R13, -R21, -RZ ;  /* 0x800000ff150d7221 */ /* 0x000fe20000010100 */
[----:B------:R-:W-:-:S04]  /*2c40*/  IADD3 R9, PT, PT, R9, 0x7f, -R7 ;  /* 0x0000007f09097810 */ /* 0x000fc80007ffe807 */
[----:B------:R-:W-:Y:S01]  /*2c50*/  IADD3 R9, PT, PT, R9, R8, RZ ;  /* 0x0000000809097210 */ /* 0x000fe20007ffe0ff */
[----:B0-----:R-:W-:-:S04]  /*2c60*/  FFMA R17, R12, R13, 1 ;  /* 0x3f8000000c117423 */ /* 0x001fc8000000000d */
[----:B------:R-:W-:-:S04]  /*2c70*/  FFMA R17, R12, R17, R12 ;  /* 0x000000110c117223 */ /* 0x000fc8000000000c */
[----:B------:R-:W-:-:S04]  /*2c80*/  FFMA R12, R0, R17, RZ ;  /* 0x00000011000c7223 */ /* 0x000fc800000000ff */
[----:B------:R-:W-:-:S04]  /*2c90*/  FFMA R20, R13, R12, R0 ;  /* 0x0000000c0d147223 */ /* 0x000fc80000000000 */
[----:B------:R-:W-:-:S04]  /*2ca0*/  FFMA R20, R17, R20, R12 ;  /* 0x0000001411147223 */ /* 0x000fc8000000000c */
[----:B------:R-:W-:-:S04]  /*2cb0*/  FFMA R13, R13, R20, R0 ;  /* 0x000000140d0d7223 */ /* 0x000fc80000000000 */
[----:B------:R-:W-:-:S05]  /*2cc0*/  FFMA R0, R17, R13, R20 ;  /* 0x0000000d11007223 */ /* 0x000fca0000000014 */
[----:B------:R-:W-:-:S04]  /*2cd0*/  SHF.R.U32.HI R7, RZ, 0x17, R0 ;  /* 0x00000017ff077819 */ /* 0x000fc80000011600 */
[----:B------:R-:W-:-:S04]  /*2ce0*/  LOP3.LUT R8, R7, 0xff, RZ, 0xc0, !PT ;  /* 0x000000ff07087812 */ /* 0x000fc800078ec0ff */
[----:B------:R-:W-:-:S04]  /*2cf0*/  IADD3 R7, PT, PT, R8, R9, RZ ;  /* 0x0000000908077210 */ /* 0x000fc80007ffe0ff */
[----:B------:R-:W-:-:S04]  /*2d00*/  IADD3 R8, PT, PT, R7, -0x1, RZ ;  /* 0xffffffff07087810 */ /* 0x000fc80007ffe0ff */
[----:B------:R-:W-:-:S13]  /*2d10*/  ISETP.GE.U32.AND P0, PT, R8, 0xfe, PT ;  /* 0x000000fe0800780c */ /* 0x000fda0003f06070 */
[----:B------:R-:W-:Y:S05]  /*2d20*/  @!P0 BRA `(.L_x_45) ;  /* 0x0000000000808947 */ /* 0x000fea0003800000 */
[----:B------:R-:W-:-:S13]  /*2d30*/  ISETP.GT.AND P0, PT, R7, 0xfe, PT ;  /* 0x000000fe0700780c */ /* 0x000fda0003f04270 */
[----:B------:R-:W-:Y:S05]  /*2d40*/  @P0 BRA `(.L_x_46) ;  /* 0x00000000006c0947 */ /* 0x000fea0003800000 */
[----:B------:R-:W-:-:S13]  /*2d50*/  ISETP.GE.AND P0, PT, R7, 0x1, PT ;  /* 0x000000010700780c */ /* 0x000fda0003f06270 */
[----:B------:R-:W-:Y:S05]  /*2d60*/  @P0 BRA `(.L_x_47) ;  /* 0x0000000000740947 */ /* 0x000fea0003800000 */
[----:B------:R-:W-:Y:S02]  /*2d70*/  ISETP.GE.AND P0, PT, R7, -0x18, PT ;  /* 0xffffffe80700780c */ /* 0x000fe40003f06270 */
[----:B------:R-:W-:-:S11]  /*2d80*/  LOP3.LUT R0, R0, 0x80000000, RZ, 0xc0, !PT ;  /* 0x8000000000007812 */ /* 0x000fd600078ec0ff */
[----:B------:R-:W-:Y:S05]  /*2d90*/  @!P0 BRA `(.L_x_47) ;  /* 0x0000000000688947 */ /* 0x000fea0003800000 */
[CCC-:B------:R-:W-:Y:S01]  /*2da0*/  FFMA.RZ R8, R17.reuse, R13.reuse, R20.reuse ;  /* 0x0000000d11087223 */ /* 0x1c0fe2000000c014 */
[CCC-:B------:R-:W-:Y:S01]  /*2db0*/  FFMA.RP R9, R17.reuse, R13.reuse, R20.reuse ;  /* 0x0000000d11097223 */ /* 0x1c0fe20000008014 */
[----:B------:R-:W-:Y:S01]  /*2dc0*/  FFMA.RM R20, R17, R13, R20 ;  /* 0x0000000d11147223 */ /* 0x000fe20000004014 */
[C---:B------:R-:W-:Y:S02]  /*2dd0*/  IADD3 R12, PT, PT, R7.reuse, 0x20, RZ ;  /* 0x00000020070c7810 */ /* 0x040fe40007ffe0ff */
[----:B------:R-:W-:Y:S02]  /*2de0*/  LOP3.LUT R8, R8, 0x7fffff, RZ, 0xc0, !PT ;  /* 0x007fffff08087812 */ /* 0x000fe400078ec0ff */
[C---:B------:R-:W-:Y:S02]  /*2df0*/  ISETP.NE.AND P3, PT, R7.reuse, RZ, PT ;  /* 0x000000ff0700720c */ /* 0x040fe40003f65270 */
[----:B------:R-:W-:Y:S02]  /*2e00*/  LOP3.LUT R13, R8, 0x800000, RZ, 0xfc, !PT ;  /* 0x00800000080d7812 */ /* 0x000fe400078efcff */
[----:B------:R-:W-:-:S02]  /*2e10*/  ISETP.NE.AND P1, PT, R7, RZ, PT ;  /* 0x000000ff0700720c */ /* 0x000fc40003f25270 */
[----:B------:R-:W-:Y:S02]  /*2e20*/  IADD3 R7, PT, PT, -R7, RZ, RZ ;  /* 0x000000ff07077210 */ /* 0x000fe40007ffe1ff */
[----:B------:R-:W-:Y:S02]  /*2e30*/  SHF.L.U32 R12, R13, R12, RZ ;  /* 0x0000000c0d0c7219 */ /* 0x000fe400000006ff */
[----:B------:R-:W-:Y:S02]  /*2e40*/  FSETP.NEU.FTZ.AND P0, PT, R9, R20, PT ;  /* 0x000000140900720b */ /* 0x000fe40003f1d000 */
[----:B------:R-:W-:Y:S02]  /*2e50*/  SEL R8, R7, RZ, P3 ;  /* 0x000000ff07087207 */ /* 0x000fe40001800000 */
[----:B------:R-:W-:Y:S02]  /*2e60*/  ISETP.NE.AND P1, PT, R12, RZ, P1 ;  /* 0x000000ff0c00720c */ /* 0x000fe40000f25270 */
[----:B------:R-:W-:-:S02]  /*2e70*/  SHF.R.U32.HI R8, RZ, R8, R13 ;  /* 0x00000008ff087219 */ /* 0x000fc4000001160d */
[----:B------:R-:W-:Y:S02]  /*2e80*/  PLOP3.LUT P0, PT, P0, P1, PT, 0xf8, 0x8f ;  /* 0x00000000008f781c */ /* 0x000fe40000703f70 */
[----:B------:R-:W-:Y:S02]  /*2e90*/  SHF.R.U32.HI R12, RZ, 0x1, R8 ;  /* 0x00000001ff0c7819 */ /* 0x000fe40000011608 */
[----:B------:R-:W-:-:S04]  /*2ea0*/  SEL R7, RZ, 0x1, !P0 ;  /* 0x00000001ff077807 */ /* 0x000fc80004000000 */
[----:B------:R-:W-:-:S04]  /*2eb0*/  LOP3.LUT R7, R7, 0x1, R12, 0xf8, !PT ;  /* 0x0000000107077812 */ /* 0x000fc800078ef80c */
[----:B------:R-:W-:-:S04]  /*2ec0*/  LOP3.LUT R7, R7, R8, RZ, 0xc0, !PT ;  /* 0x0000000807077212 */ /* 0x000fc800078ec0ff */
[----:B------:R-:W-:-:S04]  /*2ed0*/  IADD3 R7, PT, PT, R12, R7, RZ ;  /* 0x000000070c077210 */ /* 0x000fc80007ffe0ff */
[----:B------:R-:W-:Y:S01]  /*2ee0*/  LOP3.LUT R0, R7, R0, RZ, 0xfc, !PT ;  /* 0x0000000007007212 */ /* 0x000fe200078efcff */
[----:B------:R-:W-:Y:S06]  /*2ef0*/  BRA `(.L_x_47) ;  /* 0x0000000000107947 */ /* 0x000fec0003800000 */
.L_x_46:
[----:B------:R-:W-:-:S04]  /*2f00*/  LOP3.LUT R0, R0, 0x80000000, RZ, 0xc0, !PT ;  /* 0x8000000000007812 */ /* 0x000fc800078ec0ff */
[----:B------:R-:W-:Y:S01]  /*2f10*/  LOP3.LUT R0, R0, 0x7f800000, RZ, 0xfc, !PT ;  /* 0x7f80000000007812 */ /* 0x000fe200078efcff */
[----:B------:R-:W-:Y:S06]  /*2f20*/  BRA `(.L_x_47) ;  /* 0x0000000000047947 */ /* 0x000fec0003800000 */
.L_x_45:
[----:B------:R-:W-:-:S07]  /*2f30*/  LEA R0, R9, R0, 0x17 ;  /* 0x0000000009007211 */ /* 0x000fce00078eb8ff */
.L_x_47:
[----:B------:R-:W-:Y:S05]  /*2f40*/  BSYNC.RECONVERGENT B1 ;  /* 0x0000000000017941 */ /* 0x000fea0003800200 */
.L_x_44:
[----:B------:R-:W-:Y:S05]  /*2f50*/  BRA `(.L_x_48) ;  /* 0x0000000000207947 */ /* 0x000fea0003800000 */
.L_x_43:
[----:B------:R-:W-:-:S04]  /*2f60*/  LOP3.LUT R0, R17, 0x80000000, R0, 0x48, !PT ;  /* 0x8000000011007812 */ /* 0x000fc800078e4800 */
[----:B------:R-:W-:Y:S01]  /*2f70*/  LOP3.LUT R0, R0, 0x7f800000, RZ, 0xfc, !PT ;  /* 0x7f80000000007812 */ /* 0x000fe200078efcff */
[----:B------:R-:W-:Y:S06]  /*2f80*/  BRA `(.L_x_48) ;  /* 0x0000000000147947 */ /* 0x000fec0003800000 */
.L_x_42:
[----:B------:R-:W-:Y:S01]  /*2f90*/  LOP3.LUT R0, R17, 0x80000000, R0, 0x48, !PT ;  /* 0x8000000011007812 */ /* 0x000fe200078e4800 */
[----:B------:R-:W-:Y:S06]  /*2fa0*/  BRA `(.L_x_48) ;  /* 0x00000000000c7947 */ /* 0x000fec0003800000 */
.L_x_41:
[----:B------:R-:W0:Y:S01]  /*2fb0*/  MUFU.RSQ R0, -QNAN ;  /* 0xffc0000000007908 */ /* 0x000e220000001400 */
[----:B------:R-:W-:Y:S05]  /*2fc0*/  BRA `(.L_x_48) ;  /* 0x0000000000047947 */ /* 0x000fea0003800000 */
.L_x_40:
[----:B------:R-:W-:-:S07]  /*2fd0*/  FADD.FTZ R0, R0, R3 ;  /* 0x0000000300007221 */ /* 0x000fce0000010000 */
.L_x_48:
[----:B------:R-:W-:Y:S05]  /*2fe0*/  BSYNC.RECONVERGENT B0 ;  /* 0x0000000000007941 */ /* 0x000fea0003800200 */
.L_x_38:
[----:B------:R-:W-:Y:S01]  /*2ff0*/  HFMA2 R9, -RZ, RZ, 0, 0 ;  /* 0x00000000ff097431 */ /* 0x000fe200000001ff */
[----:B------:R-:W-:Y:S02]  /*3000*/  MOV R8, R2 ;  /* 0x0000000200087202 */ /* 0x000fe40000000f00 */
[----:B0-----:R-:W-:Y:S02]  /*3010*/  MOV R7, R0 ;  /* 0x0000000000077202 */ /* 0x001fe40000000f00 */
[----:B------:R-:W-:Y:S05]  /*3020*/  RET.REL.NODEC R8 `(_Z14softmax_kernelPfS_i) ;  /* 0xffffffcc08f47950 */ /* 0x000fea0003c3ffff */
.L_x_49:
[----:B------:R-:W-:-:S00]  /*3030*/  BRA `(.L_x_49) ;  /* 0xfffffffc00fc7947 */ /* 0x000fc0000383ffff */
[----:B------:R-:W-:-:S00]  /*3040*/  NOP ;  /* 0x0000000000007918 */ /* 0x000fc00000000000 */
        /* <DEDUP_REMOVED lines=11> */
.L_x_50:


//--------------------- .nv.shared.reserved.0     --------------------------
	.section	.nv.shared.reserved.0,"aw",@nobits
	.weak		__nv_reservedSMEM_offset_0_alias
	.size		__nv_reservedSMEM_offset_0_alias, 0, 64
	.other		__nv_reservedSMEM_offset_0_alias,@"STO_CUDA_RESERVED_SHARED STV_DEFAULT"
__nv_reservedSMEM_offset_0_alias:
	.zero		0
	.zero		64


//--------------------- .nv.constant0._Z14softmax_kernelPfS_i --------------------------
	.section	.nv.constant0._Z14softmax_kernelPfS_i,"a",@progbits
	.sectionflags	@""
	.align	4
.nv.constant0._Z14softmax_kernelPfS_i:
	.zero		916


//--------------------- SYMBOLS --------------------------

	.type		.nv.reservedSmem.offset0,@object
	.size		.nv.reservedSmem.offset0,0x4
